//
// Generated by NVIDIA NVVM Compiler
//
// Compiler Build ID: CL-36424714
// Cuda compilation tools, release 13.0, V13.0.88
// Based on NVVM 20.0.0
//

.version 9.0
.target sm_100
.address_size 64

	// .globl	arange_float_kernel

.visible .entry arange_float_kernel(
	.param .u64 .ptr .align 1 arange_float_kernel_param_0,
	.param .f32 arange_float_kernel_param_1,
	.param .f32 arange_float_kernel_param_2,
	.param .u64 arange_float_kernel_param_3
)
{
	.reg .pred 	%p<5>;
	.reg .b32 	%r<4>;
	.reg .b32 	%f<11>;
	.reg .b64 	%rd<13>;

	ld.param.u64 	%rd7, [arange_float_kernel_param_0];
	ld.param.f32 	%f1, [arange_float_kernel_param_1];
	ld.param.f32 	%f2, [arange_float_kernel_param_2];
	ld.param.u64 	%rd6, [arange_float_kernel_param_3];
	cvta.to.global.u64 	%rd8, %rd7;
	mov.u32 	%r1, %ctaid.x;
	mov.u32 	%r2, %ntid.x;
	mul.wide.u32 	%rd9, %r1, %r2;
	mov.u32 	%r3, %tid.x;
	cvt.u64.u32 	%rd10, %r3;
	add.s64 	%rd11, %rd9, %rd10;
	shl.b64 	%rd1, %rd11, 2;
	setp.ge.u64 	%p1, %rd1, %rd6;
	shl.b64 	%rd12, %rd11, 4;
	add.s64 	%rd2, %rd8, %rd12;
	@%p1 bra 	$L__BB0_2;
	cvt.rn.f32.u64 	%f3, %rd1;
	fma.rn.f32 	%f4, %f2, %f3, %f1;
	st.global.f32 	[%rd2], %f4;
$L__BB0_2:
	add.s64 	%rd3, %rd1, 1;
	setp.ge.u64 	%p2, %rd3, %rd6;
	@%p2 bra 	$L__BB0_4;
	cvt.rn.f32.u64 	%f5, %rd3;
	fma.rn.f32 	%f6, %f2, %f5, %f1;
	st.global.f32 	[%rd2+4], %f6;
$L__BB0_4:
	add.s64 	%rd4, %rd1, 2;
	setp.ge.u64 	%p3, %rd4, %rd6;
	@%p3 bra 	$L__BB0_6;
	cvt.rn.f32.u64 	%f7, %rd4;
	fma.rn.f32 	%f8, %f2, %f7, %f1;
	st.global.f32 	[%rd2+8], %f8;
$L__BB0_6:
	add.s64 	%rd5, %rd1, 3;
	setp.ge.u64 	%p4, %rd5, %rd6;
	@%p4 bra 	$L__BB0_8;
	cvt.rn.f32.u64 	%f9, %rd5;
	fma.rn.f32 	%f10, %f2, %f9, %f1;
	st.global.f32 	[%rd2+12], %f10;
$L__BB0_8:
	ret;

}
	// .globl	arange_simple_float_kernel
.visible .entry arange_simple_float_kernel(
	.param .u64 .ptr .align 1 arange_simple_float_kernel_param_0,
	.param .u64 arange_simple_float_kernel_param_1
)
{
	.reg .pred 	%p<5>;
	.reg .b32 	%r<4>;
	.reg .b32 	%f<5>;
	.reg .b64 	%rd<13>;

	ld.param.u64 	%rd7, [arange_simple_float_kernel_param_0];
	ld.param.u64 	%rd6, [arange_simple_float_kernel_param_1];
	cvta.to.global.u64 	%rd8, %rd7;
	mov.u32 	%r1, %ctaid.x;
	mov.u32 	%r2, %ntid.x;
	mul.wide.u32 	%rd9, %r1, %r2;
	mov.u32 	%r3, %tid.x;
	cvt.u64.u32 	%rd10, %r3;
	add.s64 	%rd11, %rd9, %rd10;
	shl.b64 	%rd1, %rd11, 2;
	setp.ge.u64 	%p1, %rd1, %rd6;
	shl.b64 	%rd12, %rd11, 4;
	add.s64 	%rd2, %rd8, %rd12;
	@%p1 bra 	$L__BB1_2;
	cvt.rn.f32.u64 	%f1, %rd1;
	st.global.f32 	[%rd2], %f1;
$L__BB1_2:
	add.s64 	%rd3, %rd1, 1;
	setp.ge.u64 	%p2, %rd3, %rd6;
	@%p2 bra 	$L__BB1_4;
	cvt.rn.f32.u64 	%f2, %rd3;
	st.global.f32 	[%rd2+4], %f2;
$L__BB1_4:
	add.s64 	%rd4, %rd1, 2;
	setp.ge.u64 	%p3, %rd4, %rd6;
	@%p3 bra 	$L__BB1_6;
	cvt.rn.f32.u64 	%f3, %rd4;
	st.global.f32 	[%rd2+8], %f3;
$L__BB1_6:
	add.s64 	%rd5, %rd1, 3;
	setp.ge.u64 	%p4, %rd5, %rd6;
	@%p4 bra 	$L__BB1_8;
	cvt.rn.f32.u64 	%f4, %rd5;
	st.global.f32 	[%rd2+12], %f4;
$L__BB1_8:
	ret;

}
	// .globl	arange_half_kernel
.visible .entry arange_half_kernel(
	.param .u64 .ptr .align 1 arange_half_kernel_param_0,
	.param .f32 arange_half_kernel_param_1,
	.param .f32 arange_half_kernel_param_2,
	.param .u64 arange_half_kernel_param_3
)
{
	.reg .pred 	%p<5>;
	.reg .b16 	%rs<5>;
	.reg .b32 	%r<4>;
	.reg .b32 	%f<11>;
	.reg .b64 	%rd<13>;

	ld.param.u64 	%rd7, [arange_half_kernel_param_0];
	ld.param.f32 	%f1, [arange_half_kernel_param_1];
	ld.param.f32 	%f2, [arange_half_kernel_param_2];
	ld.param.u64 	%rd6, [arange_half_kernel_param_3];
	cvta.to.global.u64 	%rd8, %rd7;
	mov.u32 	%r1, %ctaid.x;
	mov.u32 	%r2, %ntid.x;
	mul.wide.u32 	%rd9, %r1, %r2;
	mov.u32 	%r3, %tid.x;
	cvt.u64.u32 	%rd10, %r3;
	add.s64 	%rd11, %rd9, %rd10;
	shl.b64 	%rd1, %rd11, 2;
	setp.ge.u64 	%p1, %rd1, %rd6;
	shl.b64 	%rd12, %rd11, 3;
	add.s64 	%rd2, %rd8, %rd12;
	@%p1 bra 	$L__BB2_2;
	cvt.rn.f32.u64 	%f4, %rd1;
	fma.rn.f32 	%f3, %f2, %f4, %f1;
	// begin inline asm
	{  cvt.rn.f16.f32 %rs1, %f3;}

	// end inline asm
	st.global.u16 	[%rd2], %rs1;
$L__BB2_2:
	add.s64 	%rd3, %rd1, 1;
	setp.ge.u64 	%p2, %rd3, %rd6;
	@%p2 bra 	$L__BB2_4;
	cvt.rn.f32.u64 	%f6, %rd3;
	fma.rn.f32 	%f5, %f2, %f6, %f1;
	// begin inline asm
	{  cvt.rn.f16.f32 %rs2, %f5;}

	// end inline asm
	st.global.u16 	[%rd2+2], %rs2;
$L__BB2_4:
	add.s64 	%rd4, %rd1, 2;
	setp.ge.u64 	%p3, %rd4, %rd6;
	@%p3 bra 	$L__BB2_6;
	cvt.rn.f32.u64 	%f8, %rd4;
	fma.rn.f32 	%f7, %f2, %f8, %f1;
	// begin inline asm
	{  cvt.rn.f16.f32 %rs3, %f7;}

	// end inline asm
	st.global.u16 	[%rd2+4], %rs3;
$L__BB2_6:
	add.s64 	%rd5, %rd1, 3;
	setp.ge.u64 	%p4, %rd5, %rd6;
	@%p4 bra 	$L__BB2_8;
	cvt.rn.f32.u64 	%f10, %rd5;
	fma.rn.f32 	%f9, %f2, %f10, %f1;
	// begin inline asm
	{  cvt.rn.f16.f32 %rs4, %f9;}

	// end inline asm
	st.global.u16 	[%rd2+6], %rs4;
$L__BB2_8:
	ret;

}
	// .globl	arange_simple_half_kernel
.visible .entry arange_simple_half_kernel(
	.param .u64 .ptr .align 1 arange_simple_half_kernel_param_0,
	.param .u64 arange_simple_half_kernel_param_1
)
{
	.reg .pred 	%p<5>;
	.reg .b16 	%rs<5>;
	.reg .b32 	%r<4>;
	.reg .b32 	%f<5>;
	.reg .b64 	%rd<13>;

	ld.param.u64 	%rd7, [arange_simple_half_kernel_param_0];
	ld.param.u64 	%rd6, [arange_simple_half_kernel_param_1];
	cvta.to.global.u64 	%rd8, %rd7;
	mov.u32 	%r1, %ctaid.x;
	mov.u32 	%r2, %ntid.x;
	mul.wide.u32 	%rd9, %r1, %r2;
	mov.u32 	%r3, %tid.x;
	cvt.u64.u32 	%rd10, %r3;
	add.s64 	%rd11, %rd9, %rd10;
	shl.b64 	%rd1, %rd11, 2;
	setp.ge.u64 	%p1, %rd1, %rd6;
	shl.b64 	%rd12, %rd11, 3;
	add.s64 	%rd2, %rd8, %rd12;
	@%p1 bra 	$L__BB3_2;
	cvt.rn.f32.u64 	%f1, %rd1;
	// begin inline asm
	{  cvt.rn.f16.f32 %rs1, %f1;}

	// end inline asm
	st.global.u16 	[%rd2], %rs1;
$L__BB3_2:
	add.s64 	%rd3, %rd1, 1;
	setp.ge.u64 	%p2, %rd3, %rd6;
	@%p2 bra 	$L__BB3_4;
	cvt.rn.f32.u64 	%f2, %rd3;
	// begin inline asm
	{  cvt.rn.f16.f32 %rs2, %f2;}

	// end inline asm
	st.global.u16 	[%rd2+2], %rs2;
$L__BB3_4:
	add.s64 	%rd4, %rd1, 2;
	setp.ge.u64 	%p3, %rd4, %rd6;
	@%p3 bra 	$L__BB3_6;
	cvt.rn.f32.u64 	%f3, %rd4;
	// begin inline asm
	{  cvt.rn.f16.f32 %rs3, %f3;}

	// end inline asm
	st.global.u16 	[%rd2+4], %rs3;
$L__BB3_6:
	add.s64 	%rd5, %rd1, 3;
	setp.ge.u64 	%p4, %rd5, %rd6;
	@%p4 bra 	$L__BB3_8;
	cvt.rn.f32.u64 	%f4, %rd5;
	// begin inline asm
	{  cvt.rn.f16.f32 %rs4, %f4;}

	// end inline asm
	st.global.u16 	[%rd2+6], %rs4;
$L__BB3_8:
	ret;

}
	// .globl	arange_int32_kernel
.visible .entry arange_int32_kernel(
	.param .u64 .ptr .align 1 arange_int32_kernel_param_0,
	.param .u32 arange_int32_kernel_param_1,
	.param .u32 arange_int32_kernel_param_2,
	.param .u64 arange_int32_kernel_param_3
)
{
	.reg .pred 	%p<5>;
	.reg .b32 	%r<14>;
	.reg .b64 	%rd<13>;

	ld.param.u64 	%rd7, [arange_int32_kernel_param_0];
	ld.param.u32 	%r1, [arange_int32_kernel_param_1];
	ld.param.u32 	%r2, [arange_int32_kernel_param_2];
	ld.param.u64 	%rd6, [arange_int32_kernel_param_3];
	cvta.to.global.u64 	%rd8, %rd7;
	mov.u32 	%r3, %ctaid.x;
	mov.u32 	%r4, %ntid.x;
	mul.wide.u32 	%rd9, %r3, %r4;
	mov.u32 	%r5, %tid.x;
	cvt.u64.u32 	%rd10, %r5;
	add.s64 	%rd11, %rd9, %rd10;
	shl.b64 	%rd1, %rd11, 2;
	setp.ge.u64 	%p1, %rd1, %rd6;
	shl.b64 	%rd12, %rd11, 4;
	add.s64 	%rd2, %rd8, %rd12;
	@%p1 bra 	$L__BB4_2;
	cvt.u32.u64 	%r6, %rd1;
	mad.lo.s32 	%r7, %r2, %r6, %r1;
	st.global.u32 	[%rd2], %r7;
$L__BB4_2:
	add.s64 	%rd3, %rd1, 1;
	setp.ge.u64 	%p2, %rd3, %rd6;
	@%p2 bra 	$L__BB4_4;
	cvt.u32.u64 	%r8, %rd3;
	mad.lo.s32 	%r9, %r2, %r8, %r1;
	st.global.u32 	[%rd2+4], %r9;
$L__BB4_4:
	add.s64 	%rd4, %rd1, 2;
	setp.ge.u64 	%p3, %rd4, %rd6;
	@%p3 bra 	$L__BB4_6;
	cvt.u32.u64 	%r10, %rd4;
	mad.lo.s32 	%r11, %r2, %r10, %r1;
	st.global.u32 	[%rd2+8], %r11;
$L__BB4_6:
	add.s64 	%rd5, %rd1, 3;
	setp.ge.u64 	%p4, %rd5, %rd6;
	@%p4 bra 	$L__BB4_8;
	cvt.u32.u64 	%r12, %rd5;
	mad.lo.s32 	%r13, %r2, %r12, %r1;
	st.global.u32 	[%rd2+12], %r13;
$L__BB4_8:
	ret;

}
	// .globl	arange_simple_int32_kernel
.visible .entry arange_simple_int32_kernel(
	.param .u64 .ptr .align 1 arange_simple_int32_kernel_param_0,
	.param .u64 arange_simple_int32_kernel_param_1
)
{
	.reg .pred 	%p<5>;
	.reg .b32 	%r<4>;
	.reg .b64 	%rd<13>;

	ld.param.u64 	%rd7, [arange_simple_int32_kernel_param_0];
	ld.param.u64 	%rd6, [arange_simple_int32_kernel_param_1];
	cvta.to.global.u64 	%rd8, %rd7;
	mov.u32 	%r1, %ctaid.x;
	mov.u32 	%r2, %ntid.x;
	mul.wide.u32 	%rd9, %r1, %r2;
	mov.u32 	%r3, %tid.x;
	cvt.u64.u32 	%rd10, %r3;
	add.s64 	%rd11, %rd9, %rd10;
	shl.b64 	%rd1, %rd11, 2;
	setp.ge.u64 	%p1, %rd1, %rd6;
	shl.b64 	%rd12, %rd11, 4;
	add.s64 	%rd2, %rd8, %rd12;
	@%p1 bra 	$L__BB5_2;
	st.global.u32 	[%rd2], %rd1;
$L__BB5_2:
	add.s64 	%rd3, %rd1, 1;
	setp.ge.u64 	%p2, %rd3, %rd6;
	@%p2 bra 	$L__BB5_4;
	st.global.u32 	[%rd2+4], %rd3;
$L__BB5_4:
	add.s64 	%rd4, %rd1, 2;
	setp.ge.u64 	%p3, %rd4, %rd6;
	@%p3 bra 	$L__BB5_6;
	st.global.u32 	[%rd2+8], %rd4;
$L__BB5_6:
	add.s64 	%rd5, %rd1, 3;
	setp.ge.u64 	%p4, %rd5, %rd6;
	@%p4 bra 	$L__BB5_8;
	st.global.u32 	[%rd2+12], %rd5;
$L__BB5_8:
	ret;

}
	// .globl	arange_int64_kernel
.visible .entry arange_int64_kernel(
	.param .u64 .ptr .align 1 arange_int64_kernel_param_0,
	.param .u64 arange_int64_kernel_param_1,
	.param .u64 arange_int64_kernel_param_2,
	.param .u64 arange_int64_kernel_param_3
)
{
	.reg .pred 	%p<5>;
	.reg .b32 	%r<4>;
	.reg .b64 	%rd<19>;

	ld.param.u64 	%rd9, [arange_int64_kernel_param_0];
	ld.param.u64 	%rd6, [arange_int64_kernel_param_1];
	ld.param.u64 	%rd7, [arange_int64_kernel_param_2];
	ld.param.u64 	%rd8, [arange_int64_kernel_param_3];
	cvta.to.global.u64 	%rd10, %rd9;
	mov.u32 	%r1, %ctaid.x;
	mov.u32 	%r2, %ntid.x;
	mul.wide.u32 	%rd11, %r1, %r2;
	mov.u32 	%r3, %tid.x;
	cvt.u64.u32 	%rd12, %r3;
	add.s64 	%rd13, %rd11, %rd12;
	shl.b64 	%rd1, %rd13, 2;
	setp.ge.u64 	%p1, %rd1, %rd8;
	shl.b64 	%rd14, %rd13, 5;
	add.s64 	%rd2, %rd10, %rd14;
	@%p1 bra 	$L__BB6_2;
	mad.lo.s64 	%rd15, %rd1, %rd7, %rd6;
	st.global.u64 	[%rd2], %rd15;
$L__BB6_2:
	add.s64 	%rd3, %rd1, 1;
	setp.ge.u64 	%p2, %rd3, %rd8;
	@%p2 bra 	$L__BB6_4;
	mad.lo.s64 	%rd16, %rd3, %rd7, %rd6;
	st.global.u64 	[%rd2+8], %rd16;
$L__BB6_4:
	add.s64 	%rd4, %rd1, 2;
	setp.ge.u64 	%p3, %rd4, %rd8;
	@%p3 bra 	$L__BB6_6;
	mad.lo.s64 	%rd17, %rd4, %rd7, %rd6;
	st.global.u64 	[%rd2+16], %rd17;
$L__BB6_6:
	add.s64 	%rd5, %rd1, 3;
	setp.ge.u64 	%p4, %rd5, %rd8;
	@%p4 bra 	$L__BB6_8;
	mad.lo.s64 	%rd18, %rd5, %rd7, %rd6;
	st.global.u64 	[%rd2+24], %rd18;
$L__BB6_8:
	ret;

}
	// .globl	arange_simple_int64_kernel
.visible .entry arange_simple_int64_kernel(
	.param .u64 .ptr .align 1 arange_simple_int64_kernel_param_0,
	.param .u64 arange_simple_int64_kernel_param_1
)
{
	.reg .pred 	%p<5>;
	.reg .b32 	%r<4>;
	.reg .b64 	%rd<13>;

	ld.param.u64 	%rd7, [arange_simple_int64_kernel_param_0];
	ld.param.u64 	%rd6, [arange_simple_int64_kernel_param_1];
	cvta.to.global.u64 	%rd8, %rd7;
	mov.u32 	%r1, %ctaid.x;
	mov.u32 	%r2, %ntid.x;
	mul.wide.u32 	%rd9, %r1, %r2;
	mov.u32 	%r3, %tid.x;
	cvt.u64.u32 	%rd10, %r3;
	add.s64 	%rd11, %rd9, %rd10;
	shl.b64 	%rd1, %rd11, 2;
	setp.ge.u64 	%p1, %rd1, %rd6;
	shl.b64 	%rd12, %rd11, 5;
	add.s64 	%rd2, %rd8, %rd12;
	@%p1 bra 	$L__BB7_2;
	st.global.u64 	[%rd2], %rd1;
$L__BB7_2:
	add.s64 	%rd3, %rd1, 1;
	setp.ge.u64 	%p2, %rd3, %rd6;
	@%p2 bra 	$L__BB7_4;
	st.global.u64 	[%rd2+8], %rd3;
$L__BB7_4:
	add.s64 	%rd4, %rd1, 2;
	setp.ge.u64 	%p3, %rd4, %rd6;
	@%p3 bra 	$L__BB7_6;
	st.global.u64 	[%rd2+16], %rd4;
$L__BB7_6:
	add.s64 	%rd5, %rd1, 3;
	setp.ge.u64 	%p4, %rd5, %rd6;
	@%p4 bra 	$L__BB7_8;
	st.global.u64 	[%rd2+24], %rd5;
$L__BB7_8:
	ret;

}
	// .globl	linspace_float_kernel
.visible .entry linspace_float_kernel(
	.param .u64 .ptr .align 1 linspace_float_kernel_param_0,
	.param .f32 linspace_float_kernel_param_1,
	.param .f32 linspace_float_kernel_param_2,
	.param .u64 linspace_float_kernel_param_3
)
{
	.reg .pred 	%p<10>;
	.reg .b32 	%r<7>;
	.reg .b32 	%f<14>;
	.reg .b64 	%rd<16>;

	ld.param.u64 	%rd9, [linspace_float_kernel_param_0];
	ld.param.f32 	%f2, [linspace_float_kernel_param_1];
	ld.param.f32 	%f3, [linspace_float_kernel_param_2];
	ld.param.u64 	%rd8, [linspace_float_kernel_param_3];
	cvta.to.global.u64 	%rd1, %rd9;
	setp.gt.u64 	%p1, %rd8, 1;
	@%p1 bra 	$L__BB8_3;
	mov.u32 	%r4, %tid.x;
	mov.u32 	%r5, %ctaid.x;
	or.b32  	%r6, %r4, %r5;
	setp.ne.s32 	%p9, %r6, 0;
	@%p9 bra 	$L__BB8_13;
	st.global.f32 	[%rd1], %f2;
	bra.uni 	$L__BB8_13;
$L__BB8_3:
	sub.f32 	%f4, %f3, %f2;
	add.s64 	%rd10, %rd8, -1;
	cvt.rn.f32.u64 	%f5, %rd10;
	div.rn.f32 	%f1, %f4, %f5;
	mov.u32 	%r2, %ctaid.x;
	mov.u32 	%r3, %ntid.x;
	mul.wide.u32 	%rd11, %r2, %r3;
	mov.u32 	%r1, %tid.x;
	cvt.u64.u32 	%rd12, %r1;
	add.s64 	%rd2, %rd11, %rd12;
	shl.b64 	%rd3, %rd2, 2;
	setp.ge.u64 	%p2, %rd3, %rd8;
	shl.b64 	%rd13, %rd2, 4;
	add.s64 	%rd4, %rd1, %rd13;
	@%p2 bra 	$L__BB8_5;
	cvt.rn.f32.u64 	%f6, %rd3;
	fma.rn.f32 	%f7, %f1, %f6, %f2;
	st.global.f32 	[%rd4], %f7;
$L__BB8_5:
	add.s64 	%rd5, %rd3, 1;
	setp.ge.u64 	%p3, %rd5, %rd8;
	@%p3 bra 	$L__BB8_7;
	cvt.rn.f32.u64 	%f8, %rd5;
	fma.rn.f32 	%f9, %f1, %f8, %f2;
	st.global.f32 	[%rd4+4], %f9;
$L__BB8_7:
	add.s64 	%rd6, %rd3, 2;
	setp.ge.u64 	%p4, %rd6, %rd8;
	@%p4 bra 	$L__BB8_9;
	cvt.rn.f32.u64 	%f10, %rd6;
	fma.rn.f32 	%f11, %f1, %f10, %f2;
	st.global.f32 	[%rd4+8], %f11;
$L__BB8_9:
	add.s64 	%rd7, %rd3, 3;
	setp.ge.u64 	%p5, %rd7, %rd8;
	@%p5 bra 	$L__BB8_11;
	cvt.rn.f32.u64 	%f12, %rd7;
	fma.rn.f32 	%f13, %f1, %f12, %f2;
	st.global.f32 	[%rd4+12], %f13;
$L__BB8_11:
	setp.ne.s64 	%p6, %rd2, 0;
	setp.ne.s32 	%p7, %r1, 0;
	or.pred  	%p8, %p7, %p6;
	@%p8 bra 	$L__BB8_13;
	shl.b64 	%rd14, %rd8, 2;
	add.s64 	%rd15, %rd1, %rd14;
	st.global.f32 	[%rd15+-4], %f3;
$L__BB8_13:
	ret;

}
	// .globl	linspace_half_kernel
.visible .entry linspace_half_kernel(
	.param .u64 .ptr .align 1 linspace_half_kernel_param_0,
	.param .f32 linspace_half_kernel_param_1,
	.param .f32 linspace_half_kernel_param_2,
	.param .u64 linspace_half_kernel_param_3
)
{
	.reg .pred 	%p<10>;
	.reg .b16 	%rs<7>;
	.reg .b32 	%r<7>;
	.reg .b32 	%f<16>;
	.reg .b64 	%rd<16>;

	ld.param.u64 	%rd9, [linspace_half_kernel_param_0];
	ld.param.f32 	%f2, [linspace_half_kernel_param_1];
	ld.param.f32 	%f3, [linspace_half_kernel_param_2];
	ld.param.u64 	%rd8, [linspace_half_kernel_param_3];
	cvta.to.global.u64 	%rd1, %rd9;
	setp.gt.u64 	%p1, %rd8, 1;
	@%p1 bra 	$L__BB9_3;
	mov.u32 	%r4, %tid.x;
	mov.u32 	%r5, %ctaid.x;
	or.b32  	%r6, %r4, %r5;
	setp.ne.s32 	%p9, %r6, 0;
	@%p9 bra 	$L__BB9_13;
	// begin inline asm
	{  cvt.rn.f16.f32 %rs6, %f2;}

	// end inline asm
	st.global.u16 	[%rd1], %rs6;
	bra.uni 	$L__BB9_13;
$L__BB9_3:
	sub.f32 	%f4, %f3, %f2;
	add.s64 	%rd10, %rd8, -1;
	cvt.rn.f32.u64 	%f5, %rd10;
	div.rn.f32 	%f1, %f4, %f5;
	mov.u32 	%r2, %ctaid.x;
	mov.u32 	%r3, %ntid.x;
	mul.wide.u32 	%rd11, %r2, %r3;
	mov.u32 	%r1, %tid.x;
	cvt.u64.u32 	%rd12, %r1;
	add.s64 	%rd2, %rd11, %rd12;
	shl.b64 	%rd3, %rd2, 2;
	setp.ge.u64 	%p2, %rd3, %rd8;
	shl.b64 	%rd13, %rd2, 3;
	add.s64 	%rd4, %rd1, %rd13;
	@%p2 bra 	$L__BB9_5;
	cvt.rn.f32.u64 	%f7, %rd3;
	fma.rn.f32 	%f6, %f1, %f7, %f2;
	// begin inline asm
	{  cvt.rn.f16.f32 %rs1, %f6;}

	// end inline asm
	st.global.u16 	[%rd4], %rs1;
$L__BB9_5:
	add.s64 	%rd5, %rd3, 1;
	setp.ge.u64 	%p3, %rd5, %rd8;
	@%p3 bra 	$L__BB9_7;
	cvt.rn.f32.u64 	%f9, %rd5;
	fma.rn.f32 	%f8, %f1, %f9, %f2;
	// begin inline asm
	{  cvt.rn.f16.f32 %rs2, %f8;}

	// end inline asm
	st.global.u16 	[%rd4+2], %rs2;
$L__BB9_7:
	add.s64 	%rd6, %rd3, 2;
	setp.ge.u64 	%p4, %rd6, %rd8;
	@%p4 bra 	$L__BB9_9;
	cvt.rn.f32.u64 	%f11, %rd6;
	fma.rn.f32 	%f10, %f1, %f11, %f2;
	// begin inline asm
	{  cvt.rn.f16.f32 %rs3, %f10;}

	// end inline asm
	st.global.u16 	[%rd4+4], %rs3;
$L__BB9_9:
	add.s64 	%rd7, %rd3, 3;
	setp.ge.u64 	%p5, %rd7, %rd8;
	@%p5 bra 	$L__BB9_11;
	cvt.rn.f32.u64 	%f13, %rd7;
	fma.rn.f32 	%f12, %f1, %f13, %f2;
	// begin inline asm
	{  cvt.rn.f16.f32 %rs4, %f12;}

	// end inline asm
	st.global.u16 	[%rd4+6], %rs4;
$L__BB9_11:
	setp.ne.s64 	%p6, %rd2, 0;
	setp.ne.s32 	%p7, %r1, 0;
	or.pred  	%p8, %p7, %p6;
	@%p8 bra 	$L__BB9_13;
	// begin inline asm
	{  cvt.rn.f16.f32 %rs5, %f3;}

	// end inline asm
	shl.b64 	%rd14, %rd8, 1;
	add.s64 	%rd15, %rd1, %rd14;
	st.global.u16 	[%rd15+-2], %rs5;
$L__BB9_13:
	ret;

}
	// .globl	logspace_float_kernel
.visible .entry logspace_float_kernel(
	.param .u64 .ptr .align 1 logspace_float_kernel_param_0,
	.param .f32 logspace_float_kernel_param_1,
	.param .f32 logspace_float_kernel_param_2,
	.param .f32 logspace_float_kernel_param_3,
	.param .u64 logspace_float_kernel_param_4
)
{
	.reg .pred 	%p<154>;
	.reg .b32 	%r<91>;
	.reg .b32 	%f<430>;
	.reg .b64 	%rd<19>;

	ld.param.u64 	%rd12, [logspace_float_kernel_param_0];
	ld.param.f32 	%f66, [logspace_float_kernel_param_1];
	ld.param.f32 	%f67, [logspace_float_kernel_param_2];
	ld.param.f32 	%f68, [logspace_float_kernel_param_3];
	ld.param.u64 	%rd11, [logspace_float_kernel_param_4];
	cvta.to.global.u64 	%rd1, %rd12;
	setp.gt.u64 	%p2, %rd11, 1;
	@%p2 bra 	$L__BB10_11;
	mov.u32 	%r74, %tid.x;
	mov.u32 	%r75, %ctaid.x;
	or.b32  	%r76, %r74, %r75;
	setp.ne.s32 	%p132, %r76, 0;
	mov.f32 	%f421, 0f3F800000;
	@%p132 bra 	$L__BB10_80;
	mul.f32 	%f353, %f66, 0f3F000000;
	cvt.rzi.f32.f32 	%f354, %f353;
	add.f32 	%f355, %f354, %f354;
	sub.f32 	%f356, %f66, %f355;
	abs.f32 	%f1, %f356;
	abs.f32 	%f2, %f68;
	setp.lt.f32 	%p133, %f2, 0f00800000;
	mul.f32 	%f357, %f2, 0f4B800000;
	selp.f32 	%f358, %f357, %f2, %p133;
	selp.f32 	%f359, 0fC1C00000, 0f00000000, %p133;
	mov.b32 	%r77, %f358;
	add.s32 	%r78, %r77, -1060439283;
	and.b32  	%r79, %r78, -8388608;
	sub.s32 	%r80, %r77, %r79;
	mov.b32 	%f360, %r80;
	cvt.rn.f32.s32 	%f361, %r79;
	fma.rn.f32 	%f362, %f361, 0f34000000, %f359;
	add.f32 	%f363, %f360, 0fBF800000;
	add.f32 	%f364, %f360, 0f3F800000;
	rcp.approx.ftz.f32 	%f365, %f364;
	add.f32 	%f366, %f363, %f363;
	mul.f32 	%f367, %f366, %f365;
	mul.f32 	%f368, %f367, %f367;
	sub.f32 	%f369, %f363, %f367;
	add.f32 	%f370, %f369, %f369;
	neg.f32 	%f371, %f367;
	fma.rn.f32 	%f372, %f371, %f363, %f370;
	mul.rn.f32 	%f373, %f365, %f372;
	fma.rn.f32 	%f374, %f368, 0f3A2C32E4, 0f3B52E7DB;
	fma.rn.f32 	%f375, %f374, %f368, 0f3C93BB73;
	fma.rn.f32 	%f376, %f375, %f368, 0f3DF6384F;
	mul.rn.f32 	%f377, %f376, %f368;
	fma.rn.f32 	%f378, %f367, 0f3FB8AA3B, %f362;
	sub.f32 	%f379, %f362, %f378;
	fma.rn.f32 	%f380, %f367, 0f3FB8AA3B, %f379;
	fma.rn.f32 	%f381, %f373, 0f3FB8AA3B, %f380;
	fma.rn.f32 	%f382, %f367, 0f32A55E34, %f381;
	mul.f32 	%f383, %f377, 0f40400000;
	fma.rn.f32 	%f384, %f383, %f373, %f382;
	fma.rn.f32 	%f385, %f377, %f367, %f384;
	add.rn.f32 	%f386, %f378, %f385;
	neg.f32 	%f387, %f378;
	add.rn.f32 	%f388, %f386, %f387;
	neg.f32 	%f389, %f388;
	add.rn.f32 	%f390, %f385, %f389;
	mul.rn.f32 	%f391, %f386, %f66;
	neg.f32 	%f392, %f391;
	fma.rn.f32 	%f393, %f386, %f66, %f392;
	fma.rn.f32 	%f394, %f390, %f66, %f393;
	cvt.rni.f32.f32 	%f395, %f391;
	sub.f32 	%f396, %f391, %f395;
	add.f32 	%f397, %f396, %f394;
	fma.rn.f32 	%f398, %f397, 0f391FCB8E, 0f3AAF85ED;
	fma.rn.f32 	%f399, %f398, %f397, 0f3C1D9856;
	fma.rn.f32 	%f400, %f399, %f397, 0f3D6357BB;
	fma.rn.f32 	%f401, %f400, %f397, 0f3E75FDEC;
	fma.rn.f32 	%f402, %f401, %f397, 0f3F317218;
	fma.rn.f32 	%f403, %f402, %f397, 0f3F800000;
	cvt.rzi.s32.f32 	%r81, %f395;
	setp.gt.f32 	%p134, %f395, 0f00000000;
	selp.b32 	%r82, 0, -2097152000, %p134;
	add.s32 	%r83, %r82, 2130706432;
	mov.b32 	%f404, %r83;
	mul.f32 	%f405, %f403, %f404;
	shl.b32 	%r84, %r81, 23;
	sub.s32 	%r85, %r84, %r82;
	mov.b32 	%f406, %r85;
	mul.f32 	%f407, %f405, %f406;
	abs.f32 	%f408, %f391;
	setp.gt.f32 	%p135, %f408, 0f43180000;
	setp.lt.f32 	%p136, %f391, 0f00000000;
	selp.f32 	%f409, 0f00000000, 0f7F800000, %p136;
	selp.f32 	%f3, %f409, %f407, %p135;
	setp.eq.f32 	%p137, %f68, 0f3F800000;
	setp.eq.f32 	%p138, %f66, 0f00000000;
	or.pred  	%p139, %p138, %p137;
	@%p139 bra 	$L__BB10_10;
	setp.num.f32 	%p140, %f2, %f2;
	abs.f32 	%f410, %f66;
	setp.num.f32 	%p141, %f410, %f410;
	and.pred  	%p142, %p140, %p141;
	@%p142 bra 	$L__BB10_5;
	add.rn.f32 	%f421, %f68, %f66;
	bra.uni 	$L__BB10_10;
$L__BB10_5:
	setp.neu.f32 	%p143, %f68, 0f00000000;
	setp.neu.f32 	%p144, %f2, 0f7F800000;
	and.pred  	%p145, %p143, %p144;
	@%p145 bra 	$L__BB10_7;
	setp.neu.f32 	%p152, %f1, 0f3F800000;
	add.f32 	%f415, %f68, %f68;
	mov.b32 	%r86, %f415;
	setp.lt.f32 	%p153, %f66, 0f00000000;
	xor.b32  	%r87, %r86, 2139095040;
	selp.b32 	%r88, %r87, %r86, %p153;
	and.b32  	%r89, %r88, 2147483647;
	selp.b32 	%r90, %r89, %r88, %p152;
	mov.b32 	%f421, %r90;
	bra.uni 	$L__BB10_10;
$L__BB10_7:
	setp.eq.f32 	%p146, %f68, 0fBF800000;
	setp.eq.f32 	%p147, %f410, 0f7F800000;
	and.pred  	%p148, %p146, %p147;
	@%p148 bra 	$L__BB10_10;
	setp.geu.f32 	%p149, %f68, 0f00000000;
	mov.f32 	%f421, %f3;
	@%p149 bra 	$L__BB10_10;
	setp.neu.f32 	%p150, %f1, 0f3F800000;
	neg.f32 	%f412, %f3;
	selp.f32 	%f413, %f3, %f412, %p150;
	cvt.rmi.f32.f32 	%f414, %f66;
	setp.neu.f32 	%p151, %f66, %f414;
	selp.f32 	%f421, 0f7FFFFFFF, %f413, %p151;
$L__BB10_10:
	st.global.f32 	[%rd1], %f421;
	bra.uni 	$L__BB10_80;
$L__BB10_11:
	sub.f32 	%f69, %f67, %f66;
	add.s64 	%rd13, %rd11, -1;
	cvt.rn.f32.u64 	%f70, %rd13;
	div.rn.f32 	%f9, %f69, %f70;
	mov.u32 	%r3, %ctaid.x;
	mov.u32 	%r4, %ntid.x;
	mul.wide.u32 	%rd14, %r3, %r4;
	mov.u32 	%r5, %tid.x;
	cvt.u64.u32 	%rd15, %r5;
	add.s64 	%rd16, %rd14, %rd15;
	shl.b64 	%rd2, %rd16, 2;
	abs.f32 	%f71, %f68;
	setp.lt.f32 	%p3, %f71, 0f00800000;
	mul.f32 	%f72, %f71, 0f4B800000;
	selp.f32 	%f73, %f72, %f71, %p3;
	selp.f32 	%f74, 0fC1C00000, 0f00000000, %p3;
	mov.b32 	%r6, %f73;
	add.s32 	%r7, %r6, -1060439283;
	and.b32  	%r8, %r7, -8388608;
	sub.s32 	%r9, %r6, %r8;
	mov.b32 	%f75, %r9;
	cvt.rn.f32.s32 	%f76, %r8;
	fma.rn.f32 	%f77, %f76, 0f34000000, %f74;
	add.f32 	%f78, %f75, 0fBF800000;
	add.f32 	%f79, %f75, 0f3F800000;
	rcp.approx.ftz.f32 	%f80, %f79;
	add.f32 	%f81, %f78, %f78;
	mul.f32 	%f82, %f81, %f80;
	mul.f32 	%f83, %f82, %f82;
	sub.f32 	%f84, %f78, %f82;
	add.f32 	%f85, %f84, %f84;
	neg.f32 	%f86, %f82;
	fma.rn.f32 	%f87, %f86, %f78, %f85;
	mul.rn.f32 	%f88, %f80, %f87;
	fma.rn.f32 	%f89, %f83, 0f3A2C32E4, 0f3B52E7DB;
	fma.rn.f32 	%f90, %f89, %f83, 0f3C93BB73;
	fma.rn.f32 	%f91, %f90, %f83, 0f3DF6384F;
	mul.rn.f32 	%f92, %f91, %f83;
	fma.rn.f32 	%f93, %f82, 0f3FB8AA3B, %f77;
	sub.f32 	%f94, %f77, %f93;
	fma.rn.f32 	%f95, %f82, 0f3FB8AA3B, %f94;
	fma.rn.f32 	%f96, %f88, 0f3FB8AA3B, %f95;
	fma.rn.f32 	%f97, %f82, 0f32A55E34, %f96;
	mul.f32 	%f98, %f92, 0f40400000;
	fma.rn.f32 	%f99, %f98, %f88, %f97;
	fma.rn.f32 	%f100, %f92, %f82, %f99;
	add.rn.f32 	%f11, %f93, %f100;
	neg.f32 	%f101, %f93;
	add.rn.f32 	%f102, %f11, %f101;
	neg.f32 	%f103, %f102;
	add.rn.f32 	%f12, %f100, %f103;
	setp.eq.f32 	%p4, %f68, 0f00000000;
	setp.eq.f32 	%p5, %f71, 0f7F800000;
	or.pred  	%p1, %p4, %p5;
	setp.geu.f32 	%p6, %f68, 0f00000000;
	add.f32 	%f104, %f68, %f68;
	mov.b32 	%r1, %f104;
	xor.b32  	%r2, %r1, 2139095040;
	@%p6 bra 	$L__BB10_48;
	setp.ge.u64 	%p64, %rd2, %rd11;
	shl.b64 	%rd18, %rd2, 2;
	add.s64 	%rd3, %rd1, %rd18;
	mov.f32 	%f422, 0f3F800000;
	@%p64 bra 	$L__BB10_21;
	setp.eq.f32 	%p65, %f68, 0f3F800000;
	cvt.rn.f32.u64 	%f226, %rd2;
	fma.rn.f32 	%f227, %f9, %f226, %f66;
	mul.f32 	%f228, %f227, 0f3F000000;
	cvt.rzi.f32.f32 	%f229, %f228;
	add.f32 	%f230, %f229, %f229;
	sub.f32 	%f231, %f227, %f230;
	abs.f32 	%f14, %f231;
	setp.eq.f32 	%p66, %f227, 0f00000000;
	or.pred  	%p67, %p65, %p66;
	@%p67 bra 	$L__BB10_20;
	setp.nan.f32 	%p68, %f71, %f71;
	abs.f32 	%f232, %f227;
	setp.nan.f32 	%p69, %f232, %f232;
	or.pred  	%p70, %p68, %p69;
	@%p70 bra 	$L__BB10_19;
	@%p1 bra 	$L__BB10_18;
	setp.eq.f32 	%p71, %f68, 0fBF800000;
	setp.eq.f32 	%p72, %f232, 0f7F800000;
	and.pred  	%p73, %p71, %p72;
	@%p73 bra 	$L__BB10_20;
	mul.rn.f32 	%f234, %f11, %f227;
	cvt.rni.f32.f32 	%f235, %f234;
	sub.f32 	%f236, %f234, %f235;
	neg.f32 	%f237, %f234;
	fma.rn.f32 	%f238, %f11, %f227, %f237;
	fma.rn.f32 	%f239, %f12, %f227, %f238;
	add.f32 	%f240, %f236, %f239;
	setp.gt.f32 	%p74, %f235, 0f00000000;
	selp.b32 	%r42, 0, -2097152000, %p74;
	setp.lt.f32 	%p75, %f234, 0f00000000;
	selp.f32 	%f241, 0f00000000, 0f7F800000, %p75;
	abs.f32 	%f242, %f234;
	setp.gt.f32 	%p76, %f242, 0f43180000;
	cvt.rzi.s32.f32 	%r43, %f235;
	shl.b32 	%r44, %r43, 23;
	sub.s32 	%r45, %r44, %r42;
	mov.b32 	%f243, %r45;
	add.s32 	%r46, %r42, 2130706432;
	mov.b32 	%f244, %r46;
	fma.rn.f32 	%f245, %f240, 0f391FCB8E, 0f3AAF85ED;
	fma.rn.f32 	%f246, %f245, %f240, 0f3C1D9856;
	fma.rn.f32 	%f247, %f246, %f240, 0f3D6357BB;
	fma.rn.f32 	%f248, %f247, %f240, 0f3E75FDEC;
	fma.rn.f32 	%f249, %f248, %f240, 0f3F317218;
	fma.rn.f32 	%f250, %f249, %f240, 0f3F800000;
	mul.f32 	%f251, %f250, %f244;
	mul.f32 	%f252, %f251, %f243;
	selp.f32 	%f253, %f241, %f252, %p76;
	setp.neu.f32 	%p77, %f14, 0f3F800000;
	neg.f32 	%f254, %f253;
	selp.f32 	%f255, %f253, %f254, %p77;
	cvt.rmi.f32.f32 	%f256, %f227;
	setp.neu.f32 	%p78, %f227, %f256;
	selp.f32 	%f422, 0f7FFFFFFF, %f255, %p78;
	bra.uni 	$L__BB10_20;
$L__BB10_18:
	setp.neu.f32 	%p79, %f14, 0f3F800000;
	setp.lt.f32 	%p80, %f227, 0f00000000;
	selp.b32 	%r47, %r2, %r1, %p80;
	and.b32  	%r48, %r47, 2147483647;
	selp.b32 	%r49, %r48, %r47, %p79;
	mov.b32 	%f422, %r49;
	bra.uni 	$L__BB10_20;
$L__BB10_19:
	add.rn.f32 	%f422, %f68, %f227;
$L__BB10_20:
	st.global.f32 	[%rd3], %f422;
$L__BB10_21:
	add.s64 	%rd4, %rd2, 1;
	setp.ge.u64 	%p81, %rd4, %rd11;
	mov.f32 	%f423, 0f3F800000;
	@%p81 bra 	$L__BB10_30;
	setp.eq.f32 	%p82, %f68, 0f3F800000;
	cvt.rn.f32.u64 	%f258, %rd4;
	fma.rn.f32 	%f259, %f9, %f258, %f66;
	mul.f32 	%f260, %f259, 0f3F000000;
	cvt.rzi.f32.f32 	%f261, %f260;
	add.f32 	%f262, %f261, %f261;
	sub.f32 	%f263, %f259, %f262;
	abs.f32 	%f21, %f263;
	setp.eq.f32 	%p83, %f259, 0f00000000;
	or.pred  	%p84, %p82, %p83;
	@%p84 bra 	$L__BB10_29;
	setp.nan.f32 	%p85, %f71, %f71;
	abs.f32 	%f264, %f259;
	setp.nan.f32 	%p86, %f264, %f264;
	or.pred  	%p87, %p85, %p86;
	@%p87 bra 	$L__BB10_28;
	@%p1 bra 	$L__BB10_27;
	setp.eq.f32 	%p88, %f68, 0fBF800000;
	setp.eq.f32 	%p89, %f264, 0f7F800000;
	and.pred  	%p90, %p88, %p89;
	@%p90 bra 	$L__BB10_29;
	mul.rn.f32 	%f266, %f11, %f259;
	cvt.rni.f32.f32 	%f267, %f266;
	sub.f32 	%f268, %f266, %f267;
	neg.f32 	%f269, %f266;
	fma.rn.f32 	%f270, %f11, %f259, %f269;
	fma.rn.f32 	%f271, %f12, %f259, %f270;
	add.f32 	%f272, %f268, %f271;
	setp.gt.f32 	%p91, %f267, 0f00000000;
	selp.b32 	%r50, 0, -2097152000, %p91;
	setp.lt.f32 	%p92, %f266, 0f00000000;
	selp.f32 	%f273, 0f00000000, 0f7F800000, %p92;
	abs.f32 	%f274, %f266;
	setp.gt.f32 	%p93, %f274, 0f43180000;
	cvt.rzi.s32.f32 	%r51, %f267;
	shl.b32 	%r52, %r51, 23;
	sub.s32 	%r53, %r52, %r50;
	mov.b32 	%f275, %r53;
	add.s32 	%r54, %r50, 2130706432;
	mov.b32 	%f276, %r54;
	fma.rn.f32 	%f277, %f272, 0f391FCB8E, 0f3AAF85ED;
	fma.rn.f32 	%f278, %f277, %f272, 0f3C1D9856;
	fma.rn.f32 	%f279, %f278, %f272, 0f3D6357BB;
	fma.rn.f32 	%f280, %f279, %f272, 0f3E75FDEC;
	fma.rn.f32 	%f281, %f280, %f272, 0f3F317218;
	fma.rn.f32 	%f282, %f281, %f272, 0f3F800000;
	mul.f32 	%f283, %f282, %f276;
	mul.f32 	%f284, %f283, %f275;
	selp.f32 	%f285, %f273, %f284, %p93;
	setp.neu.f32 	%p94, %f21, 0f3F800000;
	neg.f32 	%f286, %f285;
	selp.f32 	%f287, %f285, %f286, %p94;
	cvt.rmi.f32.f32 	%f288, %f259;
	setp.neu.f32 	%p95, %f259, %f288;
	selp.f32 	%f423, 0f7FFFFFFF, %f287, %p95;
	bra.uni 	$L__BB10_29;
$L__BB10_27:
	setp.neu.f32 	%p96, %f21, 0f3F800000;
	setp.lt.f32 	%p97, %f259, 0f00000000;
	selp.b32 	%r55, %r2, %r1, %p97;
	and.b32  	%r56, %r55, 2147483647;
	selp.b32 	%r57, %r56, %r55, %p96;
	mov.b32 	%f423, %r57;
	bra.uni 	$L__BB10_29;
$L__BB10_28:
	add.rn.f32 	%f423, %f68, %f259;
$L__BB10_29:
	st.global.f32 	[%rd3+4], %f423;
$L__BB10_30:
	add.s64 	%rd5, %rd2, 2;
	setp.ge.u64 	%p98, %rd5, %rd11;
	mov.f32 	%f424, 0f3F800000;
	@%p98 bra 	$L__BB10_39;
	setp.eq.f32 	%p99, %f68, 0f3F800000;
	cvt.rn.f32.u64 	%f290, %rd5;
	fma.rn.f32 	%f291, %f9, %f290, %f66;
	mul.f32 	%f292, %f291, 0f3F000000;
	cvt.rzi.f32.f32 	%f293, %f292;
	add.f32 	%f294, %f293, %f293;
	sub.f32 	%f295, %f291, %f294;
	abs.f32 	%f28, %f295;
	setp.eq.f32 	%p100, %f291, 0f00000000;
	or.pred  	%p101, %p99, %p100;
	@%p101 bra 	$L__BB10_38;
	setp.nan.f32 	%p102, %f71, %f71;
	abs.f32 	%f296, %f291;
	setp.nan.f32 	%p103, %f296, %f296;
	or.pred  	%p104, %p102, %p103;
	@%p104 bra 	$L__BB10_37;
	@%p1 bra 	$L__BB10_36;
	setp.eq.f32 	%p105, %f68, 0fBF800000;
	setp.eq.f32 	%p106, %f296, 0f7F800000;
	and.pred  	%p107, %p105, %p106;
	@%p107 bra 	$L__BB10_38;
	mul.rn.f32 	%f298, %f11, %f291;
	cvt.rni.f32.f32 	%f299, %f298;
	sub.f32 	%f300, %f298, %f299;
	neg.f32 	%f301, %f298;
	fma.rn.f32 	%f302, %f11, %f291, %f301;
	fma.rn.f32 	%f303, %f12, %f291, %f302;
	add.f32 	%f304, %f300, %f303;
	setp.gt.f32 	%p108, %f299, 0f00000000;
	selp.b32 	%r58, 0, -2097152000, %p108;
	setp.lt.f32 	%p109, %f298, 0f00000000;
	selp.f32 	%f305, 0f00000000, 0f7F800000, %p109;
	abs.f32 	%f306, %f298;
	setp.gt.f32 	%p110, %f306, 0f43180000;
	cvt.rzi.s32.f32 	%r59, %f299;
	shl.b32 	%r60, %r59, 23;
	sub.s32 	%r61, %r60, %r58;
	mov.b32 	%f307, %r61;
	add.s32 	%r62, %r58, 2130706432;
	mov.b32 	%f308, %r62;
	fma.rn.f32 	%f309, %f304, 0f391FCB8E, 0f3AAF85ED;
	fma.rn.f32 	%f310, %f309, %f304, 0f3C1D9856;
	fma.rn.f32 	%f311, %f310, %f304, 0f3D6357BB;
	fma.rn.f32 	%f312, %f311, %f304, 0f3E75FDEC;
	fma.rn.f32 	%f313, %f312, %f304, 0f3F317218;
	fma.rn.f32 	%f314, %f313, %f304, 0f3F800000;
	mul.f32 	%f315, %f314, %f308;
	mul.f32 	%f316, %f315, %f307;
	selp.f32 	%f317, %f305, %f316, %p110;
	setp.neu.f32 	%p111, %f28, 0f3F800000;
	neg.f32 	%f318, %f317;
	selp.f32 	%f319, %f317, %f318, %p111;
	cvt.rmi.f32.f32 	%f320, %f291;
	setp.neu.f32 	%p112, %f291, %f320;
	selp.f32 	%f424, 0f7FFFFFFF, %f319, %p112;
	bra.uni 	$L__BB10_38;
$L__BB10_36:
	setp.neu.f32 	%p113, %f28, 0f3F800000;
	setp.lt.f32 	%p114, %f291, 0f00000000;
	selp.b32 	%r63, %r2, %r1, %p114;
	and.b32  	%r64, %r63, 2147483647;
	selp.b32 	%r65, %r64, %r63, %p113;
	mov.b32 	%f424, %r65;
	bra.uni 	$L__BB10_38;
$L__BB10_37:
	add.rn.f32 	%f424, %f68, %f291;
$L__BB10_38:
	st.global.f32 	[%rd3+8], %f424;
$L__BB10_39:
	add.s64 	%rd6, %rd2, 3;
	setp.ge.u64 	%p115, %rd6, %rd11;
	mov.f32 	%f425, 0f3F800000;
	@%p115 bra 	$L__BB10_80;
	setp.eq.f32 	%p116, %f68, 0f3F800000;
	cvt.rn.f32.u64 	%f322, %rd6;
	fma.rn.f32 	%f323, %f9, %f322, %f66;
	mul.f32 	%f324, %f323, 0f3F000000;
	cvt.rzi.f32.f32 	%f325, %f324;
	add.f32 	%f326, %f325, %f325;
	sub.f32 	%f327, %f323, %f326;
	abs.f32 	%f35, %f327;
	mul.rn.f32 	%f328, %f11, %f323;
	neg.f32 	%f329, %f328;
	fma.rn.f32 	%f330, %f11, %f323, %f329;
	fma.rn.f32 	%f331, %f12, %f323, %f330;
	cvt.rni.f32.f32 	%f332, %f328;
	sub.f32 	%f333, %f328, %f332;
	add.f32 	%f334, %f333, %f331;
	fma.rn.f32 	%f335, %f334, 0f391FCB8E, 0f3AAF85ED;
	fma.rn.f32 	%f336, %f335, %f334, 0f3C1D9856;
	fma.rn.f32 	%f337, %f336, %f334, 0f3D6357BB;
	fma.rn.f32 	%f338, %f337, %f334, 0f3E75FDEC;
	fma.rn.f32 	%f339, %f338, %f334, 0f3F317218;
	fma.rn.f32 	%f340, %f339, %f334, 0f3F800000;
	cvt.rzi.s32.f32 	%r66, %f332;
	setp.gt.f32 	%p117, %f332, 0f00000000;
	selp.b32 	%r67, 0, -2097152000, %p117;
	add.s32 	%r68, %r67, 2130706432;
	mov.b32 	%f341, %r68;
	mul.f32 	%f342, %f340, %f341;
	shl.b32 	%r69, %r66, 23;
	sub.s32 	%r70, %r69, %r67;
	mov.b32 	%f343, %r70;
	mul.f32 	%f344, %f342, %f343;
	abs.f32 	%f345, %f328;
	setp.gt.f32 	%p118, %f345, 0f43180000;
	setp.lt.f32 	%p119, %f328, 0f00000000;
	selp.f32 	%f346, 0f00000000, 0f7F800000, %p119;
	selp.f32 	%f36, %f346, %f344, %p118;
	setp.eq.f32 	%p120, %f323, 0f00000000;
	or.pred  	%p121, %p116, %p120;
	@%p121 bra 	$L__BB10_47;
	setp.nan.f32 	%p122, %f71, %f71;
	abs.f32 	%f347, %f323;
	setp.nan.f32 	%p123, %f347, %f347;
	or.pred  	%p124, %p122, %p123;
	@%p124 bra 	$L__BB10_46;
	@%p1 bra 	$L__BB10_45;
	setp.eq.f32 	%p125, %f68, 0fBF800000;
	setp.eq.f32 	%p126, %f347, 0f7F800000;
	and.pred  	%p127, %p125, %p126;
	@%p127 bra 	$L__BB10_47;
	setp.neu.f32 	%p128, %f35, 0f3F800000;
	neg.f32 	%f349, %f36;
	selp.f32 	%f350, %f36, %f349, %p128;
	cvt.rmi.f32.f32 	%f351, %f323;
	setp.neu.f32 	%p129, %f323, %f351;
	selp.f32 	%f425, 0f7FFFFFFF, %f350, %p129;
	bra.uni 	$L__BB10_47;
$L__BB10_45:
	setp.neu.f32 	%p130, %f35, 0f3F800000;
	setp.lt.f32 	%p131, %f323, 0f00000000;
	selp.b32 	%r71, %r2, %r1, %p131;
	and.b32  	%r72, %r71, 2147483647;
	selp.b32 	%r73, %r72, %r71, %p130;
	mov.b32 	%f425, %r73;
	bra.uni 	$L__BB10_47;
$L__BB10_46:
	add.rn.f32 	%f425, %f68, %f323;
$L__BB10_47:
	st.global.f32 	[%rd3+12], %f425;
	bra.uni 	$L__BB10_80;
$L__BB10_48:
	setp.ge.u64 	%p7, %rd2, %rd11;
	shl.b64 	%rd17, %rd2, 2;
	add.s64 	%rd7, %rd1, %rd17;
	@%p7 bra 	$L__BB10_56;
	setp.eq.f32 	%p8, %f68, 0f3F800000;
	cvt.rn.f32.u64 	%f106, %rd2;
	fma.rn.f32 	%f107, %f9, %f106, %f66;
	setp.eq.f32 	%p9, %f107, 0f00000000;
	or.pred  	%p10, %p8, %p9;
	mov.f32 	%f426, 0f3F800000;
	@%p10 bra 	$L__BB10_55;
	setp.num.f32 	%p11, %f71, %f71;
	abs.f32 	%f108, %f107;
	setp.num.f32 	%p12, %f108, %f108;
	and.pred  	%p13, %p11, %p12;
	@%p13 bra 	$L__BB10_52;
	add.rn.f32 	%f426, %f68, %f107;
	bra.uni 	$L__BB10_55;
$L__BB10_52:
	not.pred 	%p14, %p1;
	@%p14 bra 	$L__BB10_54;
	mul.f32 	%f130, %f107, 0f3F000000;
	cvt.rzi.f32.f32 	%f131, %f130;
	add.f32 	%f132, %f131, %f131;
	sub.f32 	%f133, %f107, %f132;
	abs.f32 	%f134, %f133;
	setp.neu.f32 	%p20, %f134, 0f3F800000;
	setp.lt.f32 	%p21, %f107, 0f00000000;
	selp.b32 	%r15, %r2, %r1, %p21;
	and.b32  	%r16, %r15, 2147483647;
	selp.b32 	%r17, %r16, %r15, %p20;
	mov.b32 	%f426, %r17;
	bra.uni 	$L__BB10_55;
$L__BB10_54:
	mul.rn.f32 	%f109, %f11, %f107;
	cvt.rni.f32.f32 	%f110, %f109;
	sub.f32 	%f111, %f109, %f110;
	neg.f32 	%f112, %f109;
	fma.rn.f32 	%f113, %f11, %f107, %f112;
	fma.rn.f32 	%f114, %f12, %f107, %f113;
	add.f32 	%f115, %f111, %f114;
	setp.gt.f32 	%p15, %f110, 0f00000000;
	selp.b32 	%r10, 0, -2097152000, %p15;
	setp.eq.f32 	%p16, %f68, 0fBF800000;
	setp.eq.f32 	%p17, %f108, 0f7F800000;
	setp.lt.f32 	%p18, %f109, 0f00000000;
	selp.f32 	%f116, 0f00000000, 0f7F800000, %p18;
	abs.f32 	%f117, %f109;
	setp.gt.f32 	%p19, %f117, 0f43180000;
	cvt.rzi.s32.f32 	%r11, %f110;
	shl.b32 	%r12, %r11, 23;
	sub.s32 	%r13, %r12, %r10;
	mov.b32 	%f118, %r13;
	add.s32 	%r14, %r10, 2130706432;
	mov.b32 	%f119, %r14;
	fma.rn.f32 	%f120, %f115, 0f391FCB8E, 0f3AAF85ED;
	fma.rn.f32 	%f121, %f120, %f115, 0f3C1D9856;
	fma.rn.f32 	%f122, %f121, %f115, 0f3D6357BB;
	fma.rn.f32 	%f123, %f122, %f115, 0f3E75FDEC;
	fma.rn.f32 	%f124, %f123, %f115, 0f3F317218;
	fma.rn.f32 	%f125, %f124, %f115, 0f3F800000;
	mul.f32 	%f126, %f125, %f119;
	mul.f32 	%f127, %f126, %f118;
	selp.f32 	%f128, %f116, %f127, %p19;
	selp.f32 	%f129, 0f3F800000, %f128, %p17;
	selp.f32 	%f426, %f129, %f128, %p16;
$L__BB10_55:
	st.global.f32 	[%rd7], %f426;
$L__BB10_56:
	add.s64 	%rd8, %rd2, 1;
	setp.ge.u64 	%p22, %rd8, %rd11;
	@%p22 bra 	$L__BB10_64;
	setp.eq.f32 	%p23, %f68, 0f3F800000;
	cvt.rn.f32.u64 	%f136, %rd8;
	fma.rn.f32 	%f137, %f9, %f136, %f66;
	setp.eq.f32 	%p24, %f137, 0f00000000;
	or.pred  	%p25, %p23, %p24;
	mov.f32 	%f427, 0f3F800000;
	@%p25 bra 	$L__BB10_63;
	setp.nan.f32 	%p26, %f71, %f71;
	abs.f32 	%f138, %f137;
	setp.nan.f32 	%p27, %f138, %f138;
	or.pred  	%p28, %p26, %p27;
	@%p28 bra 	$L__BB10_62;
	@%p1 bra 	$L__BB10_61;
	mul.rn.f32 	%f139, %f11, %f137;
	cvt.rni.f32.f32 	%f140, %f139;
	sub.f32 	%f141, %f139, %f140;
	neg.f32 	%f142, %f139;
	fma.rn.f32 	%f143, %f11, %f137, %f142;
	fma.rn.f32 	%f144, %f12, %f137, %f143;
	add.f32 	%f145, %f141, %f144;
	setp.gt.f32 	%p29, %f140, 0f00000000;
	selp.b32 	%r18, 0, -2097152000, %p29;
	setp.eq.f32 	%p30, %f68, 0fBF800000;
	setp.eq.f32 	%p31, %f138, 0f7F800000;
	setp.lt.f32 	%p32, %f139, 0f00000000;
	selp.f32 	%f146, 0f00000000, 0f7F800000, %p32;
	abs.f32 	%f147, %f139;
	setp.gt.f32 	%p33, %f147, 0f43180000;
	cvt.rzi.s32.f32 	%r19, %f140;
	shl.b32 	%r20, %r19, 23;
	sub.s32 	%r21, %r20, %r18;
	mov.b32 	%f148, %r21;
	add.s32 	%r22, %r18, 2130706432;
	mov.b32 	%f149, %r22;
	fma.rn.f32 	%f150, %f145, 0f391FCB8E, 0f3AAF85ED;
	fma.rn.f32 	%f151, %f150, %f145, 0f3C1D9856;
	fma.rn.f32 	%f152, %f151, %f145, 0f3D6357BB;
	fma.rn.f32 	%f153, %f152, %f145, 0f3E75FDEC;
	fma.rn.f32 	%f154, %f153, %f145, 0f3F317218;
	fma.rn.f32 	%f155, %f154, %f145, 0f3F800000;
	mul.f32 	%f156, %f155, %f149;
	mul.f32 	%f157, %f156, %f148;
	selp.f32 	%f158, %f146, %f157, %p33;
	selp.f32 	%f159, 0f3F800000, %f158, %p31;
	selp.f32 	%f427, %f159, %f158, %p30;
	bra.uni 	$L__BB10_63;
$L__BB10_61:
	mul.f32 	%f160, %f137, 0f3F000000;
	cvt.rzi.f32.f32 	%f161, %f160;
	add.f32 	%f162, %f161, %f161;
	sub.f32 	%f163, %f137, %f162;
	abs.f32 	%f164, %f163;
	setp.neu.f32 	%p34, %f164, 0f3F800000;
	setp.lt.f32 	%p35, %f137, 0f00000000;
	selp.b32 	%r23, %r2, %r1, %p35;
	and.b32  	%r24, %r23, 2147483647;
	selp.b32 	%r25, %r24, %r23, %p34;
	mov.b32 	%f427, %r25;
	bra.uni 	$L__BB10_63;
$L__BB10_62:
	add.rn.f32 	%f427, %f68, %f137;
$L__BB10_63:
	st.global.f32 	[%rd7+4], %f427;
$L__BB10_64:
	add.s64 	%rd9, %rd2, 2;
	setp.ge.u64 	%p36, %rd9, %rd11;
	@%p36 bra 	$L__BB10_72;
	setp.eq.f32 	%p37, %f68, 0f3F800000;
	cvt.rn.f32.u64 	%f166, %rd9;
	fma.rn.f32 	%f167, %f9, %f166, %f66;
	setp.eq.f32 	%p38, %f167, 0f00000000;
	or.pred  	%p39, %p37, %p38;
	mov.f32 	%f428, 0f3F800000;
	@%p39 bra 	$L__BB10_71;
	setp.nan.f32 	%p40, %f71, %f71;
	abs.f32 	%f168, %f167;
	setp.nan.f32 	%p41, %f168, %f168;
	or.pred  	%p42, %p40, %p41;
	@%p42 bra 	$L__BB10_70;
	@%p1 bra 	$L__BB10_69;
	mul.rn.f32 	%f169, %f11, %f167;
	cvt.rni.f32.f32 	%f170, %f169;
	sub.f32 	%f171, %f169, %f170;
	neg.f32 	%f172, %f169;
	fma.rn.f32 	%f173, %f11, %f167, %f172;
	fma.rn.f32 	%f174, %f12, %f167, %f173;
	add.f32 	%f175, %f171, %f174;
	setp.gt.f32 	%p43, %f170, 0f00000000;
	selp.b32 	%r26, 0, -2097152000, %p43;
	setp.eq.f32 	%p44, %f68, 0fBF800000;
	setp.eq.f32 	%p45, %f168, 0f7F800000;
	setp.lt.f32 	%p46, %f169, 0f00000000;
	selp.f32 	%f176, 0f00000000, 0f7F800000, %p46;
	abs.f32 	%f177, %f169;
	setp.gt.f32 	%p47, %f177, 0f43180000;
	cvt.rzi.s32.f32 	%r27, %f170;
	shl.b32 	%r28, %r27, 23;
	sub.s32 	%r29, %r28, %r26;
	mov.b32 	%f178, %r29;
	add.s32 	%r30, %r26, 2130706432;
	mov.b32 	%f179, %r30;
	fma.rn.f32 	%f180, %f175, 0f391FCB8E, 0f3AAF85ED;
	fma.rn.f32 	%f181, %f180, %f175, 0f3C1D9856;
	fma.rn.f32 	%f182, %f181, %f175, 0f3D6357BB;
	fma.rn.f32 	%f183, %f182, %f175, 0f3E75FDEC;
	fma.rn.f32 	%f184, %f183, %f175, 0f3F317218;
	fma.rn.f32 	%f185, %f184, %f175, 0f3F800000;
	mul.f32 	%f186, %f185, %f179;
	mul.f32 	%f187, %f186, %f178;
	selp.f32 	%f188, %f176, %f187, %p47;
	selp.f32 	%f189, 0f3F800000, %f188, %p45;
	selp.f32 	%f428, %f189, %f188, %p44;
	bra.uni 	$L__BB10_71;
$L__BB10_69:
	mul.f32 	%f190, %f167, 0f3F000000;
	cvt.rzi.f32.f32 	%f191, %f190;
	add.f32 	%f192, %f191, %f191;
	sub.f32 	%f193, %f167, %f192;
	abs.f32 	%f194, %f193;
	setp.neu.f32 	%p48, %f194, 0f3F800000;
	setp.lt.f32 	%p49, %f167, 0f00000000;
	selp.b32 	%r31, %r2, %r1, %p49;
	and.b32  	%r32, %r31, 2147483647;
	selp.b32 	%r33, %r32, %r31, %p48;
	mov.b32 	%f428, %r33;
	bra.uni 	$L__BB10_71;
$L__BB10_70:
	add.rn.f32 	%f428, %f68, %f167;
$L__BB10_71:
	st.global.f32 	[%rd7+8], %f428;
$L__BB10_72:
	add.s64 	%rd10, %rd2, 3;
	setp.ge.u64 	%p50, %rd10, %rd11;
	@%p50 bra 	$L__BB10_80;
	setp.eq.f32 	%p51, %f68, 0f3F800000;
	cvt.rn.f32.u64 	%f196, %rd10;
	fma.rn.f32 	%f197, %f9, %f196, %f66;
	setp.eq.f32 	%p52, %f197, 0f00000000;
	or.pred  	%p53, %p51, %p52;
	mov.f32 	%f429, 0f3F800000;
	@%p53 bra 	$L__BB10_79;
	setp.nan.f32 	%p54, %f71, %f71;
	abs.f32 	%f198, %f197;
	setp.nan.f32 	%p55, %f198, %f198;
	or.pred  	%p56, %p54, %p55;
	@%p56 bra 	$L__BB10_78;
	@%p1 bra 	$L__BB10_77;
	mul.rn.f32 	%f199, %f11, %f197;
	cvt.rni.f32.f32 	%f200, %f199;
	sub.f32 	%f201, %f199, %f200;
	neg.f32 	%f202, %f199;
	fma.rn.f32 	%f203, %f11, %f197, %f202;
	fma.rn.f32 	%f204, %f12, %f197, %f203;
	add.f32 	%f205, %f201, %f204;
	setp.gt.f32 	%p57, %f200, 0f00000000;
	selp.b32 	%r34, 0, -2097152000, %p57;
	setp.eq.f32 	%p58, %f68, 0fBF800000;
	setp.eq.f32 	%p59, %f198, 0f7F800000;
	setp.lt.f32 	%p60, %f199, 0f00000000;
	selp.f32 	%f206, 0f00000000, 0f7F800000, %p60;
	abs.f32 	%f207, %f199;
	setp.gt.f32 	%p61, %f207, 0f43180000;
	cvt.rzi.s32.f32 	%r35, %f200;
	shl.b32 	%r36, %r35, 23;
	sub.s32 	%r37, %r36, %r34;
	mov.b32 	%f208, %r37;
	add.s32 	%r38, %r34, 2130706432;
	mov.b32 	%f209, %r38;
	fma.rn.f32 	%f210, %f205, 0f391FCB8E, 0f3AAF85ED;
	fma.rn.f32 	%f211, %f210, %f205, 0f3C1D9856;
	fma.rn.f32 	%f212, %f211, %f205, 0f3D6357BB;
	fma.rn.f32 	%f213, %f212, %f205, 0f3E75FDEC;
	fma.rn.f32 	%f214, %f213, %f205, 0f3F317218;
	fma.rn.f32 	%f215, %f214, %f205, 0f3F800000;
	mul.f32 	%f216, %f215, %f209;
	mul.f32 	%f217, %f216, %f208;
	selp.f32 	%f218, %f206, %f217, %p61;
	selp.f32 	%f219, 0f3F800000, %f218, %p59;
	selp.f32 	%f429, %f219, %f218, %p58;
	bra.uni 	$L__BB10_79;
$L__BB10_77:
	mul.f32 	%f220, %f197, 0f3F000000;
	cvt.rzi.f32.f32 	%f221, %f220;
	add.f32 	%f222, %f221, %f221;
	sub.f32 	%f223, %f197, %f222;
	abs.f32 	%f224, %f223;
	setp.neu.f32 	%p62, %f224, 0f3F800000;
	setp.lt.f32 	%p63, %f197, 0f00000000;
	selp.b32 	%r39, %r2, %r1, %p63;
	and.b32  	%r40, %r39, 2147483647;
	selp.b32 	%r41, %r40, %r39, %p62;
	mov.b32 	%f429, %r41;
	bra.uni 	$L__BB10_79;
$L__BB10_78:
	add.rn.f32 	%f429, %f68, %f197;
$L__BB10_79:
	st.global.f32 	[%rd7+12], %f429;
$L__BB10_80:
	ret;

}
	// .globl	meshgrid_x_float_kernel
.visible .entry meshgrid_x_float_kernel(
	.param .u64 .ptr .align 1 meshgrid_x_float_kernel_param_0,
	.param .f32 meshgrid_x_float_kernel_param_1,
	.param .f32 meshgrid_x_float_kernel_param_2,
	.param .u32 meshgrid_x_float_kernel_param_3,
	.param .u32 meshgrid_x_float_kernel_param_4
)
{
	.reg .pred 	%p<3>;
	.reg .b32 	%r<10>;
	.reg .b32 	%f<5>;
	.reg .b64 	%rd<15>;

	ld.param.u64 	%rd6, [meshgrid_x_float_kernel_param_0];
	ld.param.f32 	%f1, [meshgrid_x_float_kernel_param_1];
	ld.param.f32 	%f2, [meshgrid_x_float_kernel_param_2];
	ld.param.u32 	%r1, [meshgrid_x_float_kernel_param_3];
	ld.param.u32 	%r2, [meshgrid_x_float_kernel_param_4];
	mov.u32 	%r3, %ctaid.x;
	mov.u32 	%r4, %ntid.x;
	mul.wide.u32 	%rd7, %r3, %r4;
	mov.u32 	%r5, %tid.x;
	cvt.u64.u32 	%rd8, %r5;
	add.s64 	%rd1, %rd7, %rd8;
	cvt.u64.u32 	%rd2, %r1;
	mul.wide.u32 	%rd9, %r2, %r1;
	setp.ge.u64 	%p1, %rd1, %rd9;
	@%p1 bra 	$L__BB11_5;
	and.b64  	%rd10, %rd1, -4294967296;
	setp.ne.s64 	%p2, %rd10, 0;
	@%p2 bra 	$L__BB11_3;
	cvt.u32.u64 	%r6, %rd2;
	cvt.u32.u64 	%r7, %rd1;
	rem.u32 	%r8, %r7, %r6;
	cvt.u64.u32 	%rd14, %r8;
	bra.uni 	$L__BB11_4;
$L__BB11_3:
	rem.u64 	%rd14, %rd1, %rd2;
$L__BB11_4:
	cvt.u32.u64 	%r9, %rd14;
	cvt.rn.f32.u32 	%f3, %r9;
	fma.rn.f32 	%f4, %f2, %f3, %f1;
	cvta.to.global.u64 	%rd11, %rd6;
	shl.b64 	%rd12, %rd1, 2;
	add.s64 	%rd13, %rd11, %rd12;
	st.global.f32 	[%rd13], %f4;
$L__BB11_5:
	ret;

}
	// .globl	meshgrid_y_float_kernel
.visible .entry meshgrid_y_float_kernel(
	.param .u64 .ptr .align 1 meshgrid_y_float_kernel_param_0,
	.param .f32 meshgrid_y_float_kernel_param_1,
	.param .f32 meshgrid_y_float_kernel_param_2,
	.param .u32 meshgrid_y_float_kernel_param_3,
	.param .u32 meshgrid_y_float_kernel_param_4
)
{
	.reg .pred 	%p<3>;
	.reg .b32 	%r<10>;
	.reg .b32 	%f<5>;
	.reg .b64 	%rd<15>;

	ld.param.u64 	%rd6, [meshgrid_y_float_kernel_param_0];
	ld.param.f32 	%f1, [meshgrid_y_float_kernel_param_1];
	ld.param.f32 	%f2, [meshgrid_y_float_kernel_param_2];
	ld.param.u32 	%r1, [meshgrid_y_float_kernel_param_3];
	ld.param.u32 	%r2, [meshgrid_y_float_kernel_param_4];
	mov.u32 	%r3, %ctaid.x;
	mov.u32 	%r4, %ntid.x;
	mul.wide.u32 	%rd7, %r3, %r4;
	mov.u32 	%r5, %tid.x;
	cvt.u64.u32 	%rd8, %r5;
	add.s64 	%rd1, %rd7, %rd8;
	cvt.u64.u32 	%rd2, %r1;
	mul.wide.u32 	%rd9, %r2, %r1;
	setp.ge.u64 	%p1, %rd1, %rd9;
	@%p1 bra 	$L__BB12_5;
	and.b64  	%rd10, %rd1, -4294967296;
	setp.ne.s64 	%p2, %rd10, 0;
	@%p2 bra 	$L__BB12_3;
	cvt.u32.u64 	%r6, %rd2;
	cvt.u32.u64 	%r7, %rd1;
	div.u32 	%r8, %r7, %r6;
	cvt.u64.u32 	%rd14, %r8;
	bra.uni 	$L__BB12_4;
$L__BB12_3:
	div.u64 	%rd14, %rd1, %rd2;
$L__BB12_4:
	cvt.u32.u64 	%r9, %rd14;
	cvt.rn.f32.u32 	%f3, %r9;
	fma.rn.f32 	%f4, %f2, %f3, %f1;
	cvta.to.global.u64 	%rd11, %rd6;
	shl.b64 	%rd12, %rd1, 2;
	add.s64 	%rd13, %rd11, %rd12;
	st.global.f32 	[%rd13], %f4;
$L__BB12_5:
	ret;

}


// ===== COMPILED SASS (sm_100) =====

	.target	sm_100

	.elftype	@"ET_EXEC"


//--------------------- .note.nv.tkinfo           --------------------------
	.section	.note.nv.tkinfo,"",@"SHT_NOTE"
	.sectionflags	@"SHF_NOTE_NV_TKINFO"
	.tkinfo
        /*0018*/ 	.word	0x00000002
        /*0030*/ 	.string	""
        /*0030*/ 	.string	"ptxas"
        /*0030*/ 	.string	"Cuda compilation tools, release 13.0, V13.0.88"
        /*0030*/ 	.string	"Build cuda_13.0.r13.0/compiler.36424714_0"
        /*0030*/ 	.string	"-arch sm_100 -m 64 "



//--------------------- .note.nv.cuinfo           --------------------------
	.section	.note.nv.cuinfo,"",@"SHT_NOTE"
	.sectionflags	@"SHF_NOTE_NV_CUINFO"
        /*0018*/ 	.short	0x0002
        /*001a*/ 	.short	0x0064
        /*001c*/ 	.short	0x0082
	.zero		2


//--------------------- .nv.info                  --------------------------
	.section	.nv.info,"",@"SHT_CUDA_INFO"
	.align	4


	//----- nvinfo : EIATTR_REGCOUNT
	.align		4
        /*0000*/ 	.byte	0x04, 0x2f
        /*0002*/ 	.short	(.L_1 - .L_0)
	.align		4
.L_0:
        /*0004*/ 	.word	index@(arange_float_kernel)
        /*0008*/ 	.word	0x00000018


	//----- nvinfo : EIATTR_FRAME_SIZE
	.align		4
.L_1:
        /*000c*/ 	.byte	0x04, 0x11
        /*000e*/ 	.short	(.L_3 - .L_2)
	.align		4
.L_2:
        /*0010*/ 	.word	index@(arange_float_kernel)
        /*0014*/ 	.word	0x00000000


	//----- nvinfo : EIATTR_REGCOUNT
	.align		4
.L_3:
        /*0018*/ 	.byte	0x04, 0x2f
        /*001a*/ 	.short	(.L_5 - .L_4)
	.align		4
.L_4:
        /*001c*/ 	.word	index@(arange_simple_float_kernel)
        /*0020*/ 	.word	0x00000012


	//----- nvinfo : EIATTR_FRAME_SIZE
	.align		4
.L_5:
        /*0024*/ 	.byte	0x04, 0x11
        /*0026*/ 	.short	(.L_7 - .L_6)
	.align		4
.L_6:
        /*0028*/ 	.word	index@(arange_simple_float_kernel)
        /*002c*/ 	.word	0x00000000


	//----- nvinfo : EIATTR_REGCOUNT
	.align		4
.L_7:
        /*0030*/ 	.byte	0x04, 0x2f
        /*0032*/ 	.short	(.L_9 - .L_8)
	.align		4
.L_8:
        /*0034*/ 	.word	index@(arange_half_kernel)
        /*0038*/ 	.word	0x00000016


	//----- nvinfo : EIATTR_FRAME_SIZE
	.align		4
.L_9:
        /*003c*/ 	.byte	0x04, 0x11
        /*003e*/ 	.short	(.L_11 - .L_10)
	.align		4
.L_10:
        /*0040*/ 	.word	index@(arange_half_kernel)
        /*0044*/ 	.word	0x00000000


	//----- nvinfo : EIATTR_REGCOUNT
	.align		4
.L_11:
        /*0048*/ 	.byte	0x04, 0x2f
        /*004a*/ 	.short	(.L_13 - .L_12)
	.align		4
.L_12:
        /*004c*/ 	.word	index@(arange_simple_half_kernel)
        /*0050*/ 	.word	0x00000010


	//----- nvinfo : EIATTR_FRAME_SIZE
	.align		4
.L_13:
        /*0054*/ 	.byte	0x04, 0x11
        /*0056*/ 	.short	(.L_15 - .L_14)
	.align		4
.L_14:
        /*0058*/ 	.word	index@(arange_simple_half_kernel)
        /*005c*/ 	.word	0x00000000


	//----- nvinfo : EIATTR_REGCOUNT
	.align		4
.L_15:
        /*0060*/ 	.byte	0x04, 0x2f
        /*0062*/ 	.short	(.L_17 - .L_16)
	.align		4
.L_16:
        /*0064*/ 	.word	index@(arange_int32_kernel)
        /*0068*/ 	.word	0x00000012


	//----- nvinfo : EIATTR_FRAME_SIZE
	.align		4
.L_17:
        /*006c*/ 	.byte	0x04, 0x11
        /*006e*/ 	.short	(.L_19 - .L_18)
	.align		4
.L_18:
        /*0070*/ 	.word	index@(arange_int32_kernel)
        /*0074*/ 	.word	0x00000000


	//----- nvinfo : EIATTR_REGCOUNT
	.align		4
.L_19:
        /*0078*/ 	.byte	0x04, 0x2f
        /*007a*/ 	.short	(.L_21 - .L_20)
	.align		4
.L_20:
        /*007c*/ 	.word	index@(arange_simple_int32_kernel)
        /*0080*/ 	.word	0x00000010


	//----- nvinfo : EIATTR_FRAME_SIZE
	.align		4
.L_21:
        /*0084*/ 	.byte	0x04, 0x11
        /*0086*/ 	.short	(.L_23 - .L_22)
	.align		4
.L_22:
        /*0088*/ 	.word	index@(arange_simple_int32_kernel)
        /*008c*/ 	.word	0x00000000


	//----- nvinfo : EIATTR_REGCOUNT
	.align		4
.L_23:
        /*0090*/ 	.byte	0x04, 0x2f
        /*0092*/ 	.short	(.L_25 - .L_24)
	.align		4
.L_24:
        /*0094*/ 	.word	index@(arange_int64_kernel)
        /*0098*/ 	.word	0x0000001e


	//----- nvinfo : EIATTR_FRAME_SIZE
	.align		4
.L_25:
        /*009c*/ 	.byte	0x04, 0x11
        /*009e*/ 	.short	(.L_27 - .L_26)
	.align		4
.L_26:
        /*00a0*/ 	.word	index@(arange_int64_kernel)
        /*00a4*/ 	.word	0x00000000


	//----- nvinfo : EIATTR_REGCOUNT
	.align		4
.L_27:
        /*00a8*/ 	.byte	0x04, 0x2f
        /*00aa*/ 	.short	(.L_29 - .L_28)
	.align		4
.L_28:
        /*00ac*/ 	.word	index@(arange_simple_int64_kernel)
        /*00b0*/ 	.word	0x00000010


	//----- nvinfo : EIATTR_FRAME_SIZE
	.align		4
.L_29:
        /*00b4*/ 	.byte	0x04, 0x11
        /*00b6*/ 	.short	(.L_31 - .L_30)
	.align		4
.L_30:
        /*00b8*/ 	.word	index@(arange_simple_int64_kernel)
        /*00bc*/ 	.word	0x00000000


	//----- nvinfo : EIATTR_REGCOUNT
	.align		4
.L_31:
        /*00c0*/ 	.byte	0x04, 0x2f
        /*00c2*/ 	.short	(.L_33 - .L_32)
	.align		4
.L_32:
        /*00c4*/ 	.word	index@(linspace_float_kernel)
        /*00c8*/ 	.word	0x00000017


	//----- nvinfo : EIATTR_FRAME_SIZE
	.align		4
.L_33:
        /*00cc*/ 	.byte	0x04, 0x11
        /*00ce*/ 	.short	(.L_35 - .L_34)
	.align		4
.L_34:
        /*00d0*/ 	.word	index@($__internal_4_$__cuda_sm3x_div_rn_noftz_f32_slowpath)
        /*00d4*/ 	.word	0x00000000


	//----- nvinfo : EIATTR_FRAME_SIZE
	.align		4
.L_35:
        /*00d8*/ 	.byte	0x04, 0x11
        /*00da*/ 	.short	(.L_37 - .L_36)
	.align		4
.L_36:
        /*00dc*/ 	.word	index@(linspace_float_kernel)
        /*00e0*/ 	.word	0x00000000


	//----- nvinfo : EIATTR_REGCOUNT
	.align		4
.L_37:
        /*00e4*/ 	.byte	0x04, 0x2f
        /*00e6*/ 	.short	(.L_39 - .L_38)
	.align		4
.L_38:
        /*00e8*/ 	.word	index@(linspace_half_kernel)
        /*00ec*/ 	.word	0x00000017


	//----- nvinfo : EIATTR_FRAME_SIZE
	.align		4
.L_39:
        /*00f0*/ 	.byte	0x04, 0x11
        /*00f2*/ 	.short	(.L_41 - .L_40)
	.align		4
.L_40:
        /*00f4*/ 	.word	index@($__internal_3_$__cuda_sm3x_div_rn_noftz_f32_slowpath)
        /*00f8*/ 	.word	0x00000000


	//----- nvinfo : EIATTR_FRAME_SIZE
	.align		4
.L_41:
        /*00fc*/ 	.byte	0x04, 0x11
        /*00fe*/ 	.short	(.L_43 - .L_42)
	.align		4
.L_42:
        /*0100*/ 	.word	index@(linspace_half_kernel)
        /*0104*/ 	.word	0x00000000


	//----- nvinfo : EIATTR_REGCOUNT
	.align		4
.L_43:
        /*0108*/ 	.byte	0x04, 0x2f
        /*010a*/ 	.short	(.L_45 - .L_44)
	.align		4
.L_44:
        /*010c*/ 	.word	index@(logspace_float_kernel)
        /*0110*/ 	.word	0x00000017


	//----- nvinfo : EIATTR_FRAME_SIZE
	.align		4
.L_45:
        /*0114*/ 	.byte	0x04, 0x11
        /*0116*/ 	.short	(.L_47 - .L_46)
	.align		4
.L_46:
        /*0118*/ 	.word	index@($__internal_2_$__cuda_sm3x_div_rn_noftz_f32_slowpath)
        /*011c*/ 	.word	0x00000000


	//----- nvinfo : EIATTR_FRAME_SIZE
	.align		4
.L_47:
        /*0120*/ 	.byte	0x04, 0x11
        /*0122*/ 	.short	(.L_49 - .L_48)
	.align		4
.L_48:
        /*0124*/ 	.word	index@(logspace_float_kernel)
        /*0128*/ 	.word	0x00000000


	//----- nvinfo : EIATTR_REGCOUNT
	.align		4
.L_49:
        /*012c*/ 	.byte	0x04, 0x2f
        /*012e*/ 	.short	(.L_51 - .L_50)
	.align		4
.L_50:
        /*0130*/ 	.word	index@(meshgrid_x_float_kernel)
        /*0134*/ 	.word	0x00000010


	//----- nvinfo : EIATTR_FRAME_SIZE
	.align		4
.L_51:
        /*0138*/ 	.byte	0x04, 0x11
        /*013a*/ 	.short	(.L_53 - .L_52)
	.align		4
.L_52:
        /*013c*/ 	.word	index@($__internal_1_$__cuda_sm20_rem_u64)
        /*0140*/ 	.word	0x00000000


	//----- nvinfo : EIATTR_FRAME_SIZE
	.align		4
.L_53:
        /*0144*/ 	.byte	0x04, 0x11
        /*0146*/ 	.short	(.L_55 - .L_54)
	.align		4
.L_54:
        /*0148*/ 	.word	index@(meshgrid_x_float_kernel)
        /*014c*/ 	.word	0x00000000


	//----- nvinfo : EIATTR_REGCOUNT
	.align		4
.L_55:
        /*0150*/ 	.byte	0x04, 0x2f
        /*0152*/ 	.short	(.L_57 - .L_56)
	.align		4
.L_56:
        /*0154*/ 	.word	index@(meshgrid_y_float_kernel)
        /*0158*/ 	.word	0x00000010


	//----- nvinfo : EIATTR_FRAME_SIZE
	.align		4
.L_57:
        /*015c*/ 	.byte	0x04, 0x11
        /*015e*/ 	.short	(.L_59 - .L_58)
	.align		4
.L_58:
        /*0160*/ 	.word	index@($__internal_0_$__cuda_sm20_div_u64)
        /*0164*/ 	.word	0x00000000


	//----- nvinfo : EIATTR_FRAME_SIZE
	.align		4
.L_59:
        /*0168*/ 	.byte	0x04, 0x11
        /*016a*/ 	.short	(.L_61 - .L_60)
	.align		4
.L_60:
        /*016c*/ 	.word	index@(meshgrid_y_float_kernel)
        /*0170*/ 	.word	0x00000000


	//----- nvinfo : EIATTR_MIN_STACK_SIZE
	.align		4
.L_61:
        /*0174*/ 	.byte	0x04, 0x12
        /*0176*/ 	.short	(.L_63 - .L_62)
	.align		4
.L_62:
        /*0178*/ 	.word	index@(meshgrid_y_float_kernel)
        /*017c*/ 	.word	0x00000000


	//----- nvinfo : EIATTR_MIN_STACK_SIZE
	.align		4
.L_63:
        /*0180*/ 	.byte	0x04, 0x12
        /*0182*/ 	.short	(.L_65 - .L_64)
	.align		4
.L_64:
        /*0184*/ 	.word	index@(meshgrid_x_float_kernel)
        /*0188*/ 	.word	0x00000000


	//----- nvinfo : EIATTR_MIN_STACK_SIZE
	.align		4
.L_65:
        /*018c*/ 	.byte	0x04, 0x12
        /*018e*/ 	.short	(.L_67 - .L_66)
	.align		4
.L_66:
        /*0190*/ 	.word	index@(logspace_float_kernel)
        /*0194*/ 	.word	0x00000000


	//----- nvinfo : EIATTR_MIN_STACK_SIZE
	.align		4
.L_67:
        /*0198*/ 	.byte	0x04, 0x12
        /*019a*/ 	.short	(.L_69 - .L_68)
	.align		4
.L_68:
        /*019c*/ 	.word	index@(linspace_half_kernel)
        /*01a0*/ 	.word	0x00000000


	//----- nvinfo : EIATTR_MIN_STACK_SIZE
	.align		4
.L_69:
        /*01a4*/ 	.byte	0x04, 0x12
        /*01a6*/ 	.short	(.L_71 - .L_70)
	.align		4
.L_70:
        /*01a8*/ 	.word	index@(linspace_float_kernel)
        /*01ac*/ 	.word	0x00000000


	//----- nvinfo : EIATTR_MIN_STACK_SIZE
	.align		4
.L_71:
        /*01b0*/ 	.byte	0x04, 0x12
        /*01b2*/ 	.short	(.L_73 - .L_72)
	.align		4
.L_72:
        /*01b4*/ 	.word	index@(arange_simple_int64_kernel)
        /*01b8*/ 	.word	0x00000000


	//----- nvinfo : EIATTR_MIN_STACK_SIZE
	.align		4
.L_73:
        /*01bc*/ 	.byte	0x04, 0x12
        /*01be*/ 	.short	(.L_75 - .L_74)
	.align		4
.L_74:
        /*01c0*/ 	.word	index@(arange_int64_kernel)
        /*01c4*/ 	.word	0x00000000


	//----- nvinfo : EIATTR_MIN_STACK_SIZE
	.align		4
.L_75:
        /*01c8*/ 	.byte	0x04, 0x12
        /*01ca*/ 	.short	(.L_77 - .L_76)
	.align		4
.L_76:
        /*01cc*/ 	.word	index@(arange_simple_int32_kernel)
        /*01d0*/ 	.word	0x00000000


	//----- nvinfo : EIATTR_MIN_STACK_SIZE
	.align		4
.L_77:
        /*01d4*/ 	.byte	0x04, 0x12
        /*01d6*/ 	.short	(.L_79 - .L_78)
	.align		4
.L_78:
        /*01d8*/ 	.word	index@(arange_int32_kernel)
        /*01dc*/ 	.word	0x00000000


	//----- nvinfo : EIATTR_MIN_STACK_SIZE
	.align		4
.L_79:
        /*01e0*/ 	.byte	0x04, 0x12
        /*01e2*/ 	.short	(.L_81 - .L_80)
	.align		4
.L_80:
        /*01e4*/ 	.word	index@(arange_simple_half_kernel)
        /*01e8*/ 	.word	0x00000000


	//----- nvinfo : EIATTR_MIN_STACK_SIZE
	.align		4
.L_81:
        /*01ec*/ 	.byte	0x04, 0x12
        /*01ee*/ 	.short	(.L_83 - .L_82)
	.align		4
.L_82:
        /*01f0*/ 	.word	index@(arange_half_kernel)
        /*01f4*/ 	.word	0x00000000


	//----- nvinfo : EIATTR_MIN_STACK_SIZE
	.align		4
.L_83:
        /*01f8*/ 	.byte	0x04, 0x12
        /*01fa*/ 	.short	(.L_85 - .L_84)
	.align		4
.L_84:
        /*01fc*/ 	.word	index@(arange_simple_float_kernel)
        /*0200*/ 	.word	0x00000000


	//----- nvinfo : EIATTR_MIN_STACK_SIZE
	.align		4
.L_85:
        /*0204*/ 	.byte	0x04, 0x12
        /*0206*/ 	.short	(.L_87 - .L_86)
	.align		4
.L_86:
        /*0208*/ 	.word	index@(arange_float_kernel)
        /*020c*/ 	.word	0x00000000
.L_87:


//--------------------- .nv.compat                --------------------------
	.section	.nv.compat,"",@"SHT_CUDA_COMPAT_INFO"
	.align	4
        /*0000*/ 	.byte	0x02, 0x09, 0x00, 0x00, 0x02, 0x02, 0x01, 0x00, 0x02, 0x05, 0x05, 0x00, 0x03, 0x07, 0x01, 0x01
        /*0010*/ 	.byte	0x02, 0x03, 0x00, 0x00, 0x02, 0x06, 0x01, 0x00, 0x04, 0x0b, 0x08, 0x00, 0x01, 0x00, 0x00, 0x00
        /*0020*/ 	.byte	0x00, 0x00, 0x00, 0x00


//--------------------- .nv.info.meshgrid_y_float_kernel --------------------------
	.section	.nv.info.meshgrid_y_float_kernel,"",@"SHT_CUDA_INFO"
	.sectionflags	@""
	.align	4


	//----- nvinfo : EIATTR_CUDA_API_VERSION
	.align		4
        /*0000*/ 	.byte	0x04, 0x37
        /*0002*/ 	.short	(.L_89 - .L_88)
.L_88:
        /*0004*/ 	.word	0x00000082


	//----- nvinfo : EIATTR_KPARAM_INFO
	.align		4
.L_89:
        /*0008*/ 	.byte	0x04, 0x17
        /*000a*/ 	.short	(.L_91 - .L_90)
.L_90:
        /*000c*/ 	.word	0x00000000
        /*0010*/ 	.short	0x0004
        /*0012*/ 	.short	0x0014
        /*0014*/ 	.byte	0x00, 0xf0, 0x11, 0x00


	//----- nvinfo : EIATTR_KPARAM_INFO
	.align		4
.L_91:
        /*0018*/ 	.byte	0x04, 0x17
        /*001a*/ 	.short	(.L_93 - .L_92)
.L_92:
        /*001c*/ 	.word	0x00000000
        /*0020*/ 	.short	0x0003
        /*0022*/ 	.short	0x0010
        /*0024*/ 	.byte	0x00, 0xf0, 0x11, 0x00


	//----- nvinfo : EIATTR_KPARAM_INFO
	.align		4
.L_93:
        /*0028*/ 	.byte	0x04, 0x17
        /*002a*/ 	.short	(.L_95 - .L_94)
.L_94:
        /*002c*/ 	.word	0x00000000
        /*0030*/ 	.short	0x0002
        /*0032*/ 	.short	0x000c
        /*0034*/ 	.byte	0x00, 0xf0, 0x11, 0x00


	//----- nvinfo : EIATTR_KPARAM_INFO
	.align		4
.L_95:
        /*0038*/ 	.byte	0x04, 0x17
        /*003a*/ 	.short	(.L_97 - .L_96)
.L_96:
        /*003c*/ 	.word	0x00000000
        /*0040*/ 	.short	0x0001
        /*0042*/ 	.short	0x0008
        /*0044*/ 	.byte	0x00, 0xf0, 0x11, 0x00


	//----- nvinfo : EIATTR_KPARAM_INFO
	.align		4
.L_97:
        /*0048*/ 	.byte	0x04, 0x17
        /*004a*/ 	.short	(.L_99 - .L_98)
.L_98:
        /*004c*/ 	.word	0x00000000
        /*0050*/ 	.short	0x0000
        /*0052*/ 	.short	0x0000
        /*0054*/ 	.byte	0x00, 0xf5, 0x21, 0x00


	//----- nvinfo : EIATTR_SPARSE_MMA_MASK
	.align		4
.L_99:
        /*0058*/ 	.byte	0x03, 0x50
        /*005a*/ 	.short	0x0000


	//----- nvinfo : EIATTR_MAXREG_COUNT
	.align		4
        /*005c*/ 	.byte	0x03, 0x1b
        /*005e*/ 	.short	0x00ff


	//----- nvinfo : EIATTR_MERCURY_ISA_VERSION
	.align		4
        /*0060*/ 	.byte	0x03, 0x5f
        /*0062*/ 	.short	0x0101


	//----- nvinfo : EIATTR_VRC_CTA_INIT_COUNT
	.align		4
        /*0064*/ 	.byte	0x02, 0x4a
	.zero		1
	.zero		1


	//----- nvinfo : EIATTR_EXIT_INSTR_OFFSETS
	.align		4
        /*0068*/ 	.byte	0x04, 0x1c
        /*006a*/ 	.short	(.L_101 - .L_100)


	//   ....[0]....
.L_100:
        /*006c*/ 	.word	0x000000a0


	//   ....[1]....
        /*0070*/ 	.word	0x000002d0


	//----- nvinfo : EIATTR_CRS_STACK_SIZE
	.align		4
.L_101:
        /*0074*/ 	.byte	0x04, 0x1e
        /*0076*/ 	.short	(.L_103 - .L_102)
.L_102:
        /*0078*/ 	.word	0x00000000


	//----- nvinfo : EIATTR_CBANK_PARAM_SIZE
	.align		4
.L_103:
        /*007c*/ 	.byte	0x03, 0x19
        /*007e*/ 	.short	0x0018


	//----- nvinfo : EIATTR_PARAM_CBANK
	.align		4
        /*0080*/ 	.byte	0x04, 0x0a
        /*0082*/ 	.short	(.L_105 - .L_104)
	.align		4
.L_104:
        /*0084*/ 	.word	index@(.nv.constant0.meshgrid_y_float_kernel)
        /*0088*/ 	.short	0x0380
        /*008a*/ 	.short	0x0018


	//----- nvinfo : EIATTR_SW_WAR
	.align		4
.L_105:
        /*008c*/ 	.byte	0x04, 0x36
        /*008e*/ 	.short	(.L_107 - .L_106)
.L_106:
        /*0090*/ 	.word	0x00000008
.L_107:


//--------------------- .nv.info.meshgrid_x_float_kernel --------------------------
	.section	.nv.info.meshgrid_x_float_kernel,"",@"SHT_CUDA_INFO"
	.sectionflags	@""
	.align	4


	//----- nvinfo : EIATTR_CUDA_API_VERSION
	.align		4
        /*0000*/ 	.byte	0x04, 0x37
        /*0002*/ 	.short	(.L_109 - .L_108)
.L_108:
        /*0004*/ 	.word	0x00000082


	//----- nvinfo : EIATTR_KPARAM_INFO
	.align		4
.L_109:
        /*0008*/ 	.byte	0x04, 0x17
        /*000a*/ 	.short	(.L_111 - .L_110)
.L_110:
        /*000c*/ 	.word	0x00000000
        /*0010*/ 	.short	0x0004
        /*0012*/ 	.short	0x0014
        /*0014*/ 	.byte	0x00, 0xf0, 0x11, 0x00


	//----- nvinfo : EIATTR_KPARAM_INFO
	.align		4
.L_111:
        /*0018*/ 	.byte	0x04, 0x17
        /*001a*/ 	.short	(.L_113 - .L_112)
.L_112:
        /*001c*/ 	.word	0x00000000
        /*0020*/ 	.short	0x0003
        /*0022*/ 	.short	0x0010
        /*0024*/ 	.byte	0x00, 0xf0, 0x11, 0x00


	//----- nvinfo : EIATTR_KPARAM_INFO
	.align		4
.L_113:
        /*0028*/ 	.byte	0x04, 0x17
        /*002a*/ 	.short	(.L_115 - .L_114)
.L_114:
        /*002c*/ 	.word	0x00000000
        /*0030*/ 	.short	0x0002
        /*0032*/ 	.short	0x000c
        /*0034*/ 	.byte	0x00, 0xf0, 0x11, 0x00


	//----- nvinfo : EIATTR_KPARAM_INFO
	.align		4
.L_115:
        /*0038*/ 	.byte	0x04, 0x17
        /*003a*/ 	.short	(.L_117 - .L_116)
.L_116:
        /*003c*/ 	.word	0x00000000
        /*0040*/ 	.short	0x0001
        /*0042*/ 	.short	0x0008
        /*0044*/ 	.byte	0x00, 0xf0, 0x11, 0x00


	//----- nvinfo : EIATTR_KPARAM_INFO
	.align		4
.L_117:
        /*0048*/ 	.byte	0x04, 0x17
        /*004a*/ 	.short	(.L_119 - .L_118)
.L_118:
        /*004c*/ 	.word	0x00000000
        /*0050*/ 	.short	0x0000
        /*0052*/ 	.short	0x0000
        /*0054*/ 	.byte	0x00, 0xf5, 0x21, 0x00


	//----- nvinfo : EIATTR_SPARSE_MMA_MASK
	.align		4
.L_119:
        /*0058*/ 	.byte	0x03, 0x50
        /*005a*/ 	.short	0x0000


	//----- nvinfo : EIATTR_MAXREG_COUNT
	.align		4
        /*005c*/ 	.byte	0x03, 0x1b
        /*005e*/ 	.short	0x00ff


	//----- nvinfo : EIATTR_MERCURY_ISA_VERSION
	.align		4
        /*0060*/ 	.byte	0x03, 0x5f
        /*0062*/ 	.short	0x0101


	//----- nvinfo : EIATTR_VRC_CTA_INIT_COUNT
	.align		4
        /*0064*/ 	.byte	0x02, 0x4a
	.zero		1
	.zero		1


	//----- nvinfo : EIATTR_EXIT_INSTR_OFFSETS
	.align		4
        /*0068*/ 	.byte	0x04, 0x1c
        /*006a*/ 	.short	(.L_121 - .L_120)


	//   ....[0]....
.L_120:
        /*006c*/ 	.word	0x000000a0


	//   ....[1]....
        /*0070*/ 	.word	0x000002c0


	//----- nvinfo : EIATTR_CRS_STACK_SIZE
	.align		4
.L_121:
        /*0074*/ 	.byte	0x04, 0x1e
        /*0076*/ 	.short	(.L_123 - .L_122)
.L_122:
        /*0078*/ 	.word	0x00000000


	//----- nvinfo : EIATTR_CBANK_PARAM_SIZE
	.align		4
.L_123:
        /*007c*/ 	.byte	0x03, 0x19
        /*007e*/ 	.short	0x0018


	//----- nvinfo : EIATTR_PARAM_CBANK
	.align		4
        /*0080*/ 	.byte	0x04, 0x0a
        /*0082*/ 	.short	(.L_125 - .L_124)
	.align		4
.L_124:
        /*0084*/ 	.word	index@(.nv.constant0.meshgrid_x_float_kernel)
        /*0088*/ 	.short	0x0380
        /*008a*/ 	.short	0x0018


	//----- nvinfo : EIATTR_SW_WAR
	.align		4
.L_125:
        /*008c*/ 	.byte	0x04, 0x36
        /*008e*/ 	.short	(.L_127 - .L_126)
.L_126:
        /*0090*/ 	.word	0x00000008
.L_127:


//--------------------- .nv.info.logspace_float_kernel --------------------------
	.section	.nv.info.logspace_float_kernel,"",@"SHT_CUDA_INFO"
	.sectionflags	@""
	.align	4


	//----- nvinfo : EIATTR_CUDA_API_VERSION
	.align		4
        /*0000*/ 	.byte	0x04, 0x37
        /*0002*/ 	.short	(.L_129 - .L_128)
.L_128:
        /*0004*/ 	.word	0x00000082


	//----- nvinfo : EIATTR_KPARAM_INFO
	.align		4
.L_129:
        /*0008*/ 	.byte	0x04, 0x17
        /*000a*/ 	.short	(.L_131 - .L_130)
.L_130:
        /*000c*/ 	.word	0x00000000
        /*0010*/ 	.short	0x0004
        /*0012*/ 	.short	0x0018
        /*0014*/ 	.byte	0x00, 0xf0, 0x21, 0x00


	//----- nvinfo : EIATTR_KPARAM_INFO
	.align		4
.L_131:
        /*0018*/ 	.byte	0x04, 0x17
        /*001a*/ 	.short	(.L_133 - .L_132)
.L_132:
        /*001c*/ 	.word	0x00000000
        /*0020*/ 	.short	0x0003
        /*0022*/ 	.short	0x0010
        /*0024*/ 	.byte	0x00, 0xf0, 0x11, 0x00


	//----- nvinfo : EIATTR_KPARAM_INFO
	.align		4
.L_133:
        /*0028*/ 	.byte	0x04, 0x17
        /*002a*/ 	.short	(.L_135 - .L_134)
.L_134:
        /*002c*/ 	.word	0x00000000
        /*0030*/ 	.short	0x0002
        /*0032*/ 	.short	0x000c
        /*0034*/ 	.byte	0x00, 0xf0, 0x11, 0x00


	//----- nvinfo : EIATTR_KPARAM_INFO
	.align		4
.L_135:
        /*0038*/ 	.byte	0x04, 0x17
        /*003a*/ 	.short	(.L_137 - .L_136)
.L_136:
        /*003c*/ 	.word	0x00000000
        /*0040*/ 	.short	0x0001
        /*0042*/ 	.short	0x0008
        /*0044*/ 	.byte	0x00, 0xf0, 0x11, 0x00


	//----- nvinfo : EIATTR_KPARAM_INFO
	.align		4
.L_137:
        /*0048*/ 	.byte	0x04, 0x17
        /*004a*/ 	.short	(.L_139 - .L_138)
.L_138:
        /*004c*/ 	.word	0x00000000
        /*0050*/ 	.short	0x0000
        /*0052*/ 	.short	0x0000
        /*0054*/ 	.byte	0x00, 0xf5, 0x21, 0x00


	//----- nvinfo : EIATTR_SPARSE_MMA_MASK
	.align		4
.L_139:
        /*0058*/ 	.byte	0x03, 0x50
        /*005a*/ 	.short	0x0000


	//----- nvinfo : EIATTR_MAXREG_COUNT
	.align		4
        /*005c*/ 	.byte	0x03, 0x1b
        /*005e*/ 	.short	0x00ff


	//----- nvinfo : EIATTR_MERCURY_ISA_VERSION
	.align		4
        /*0060*/ 	.byte	0x03, 0x5f
        /*0062*/ 	.short	0x0101


	//----- nvinfo : EIATTR_VRC_CTA_INIT_COUNT
	.align		4
        /*0064*/ 	.byte	0x02, 0x4a
	.zero		1
	.zero		1


	//----- nvinfo : EIATTR_EXIT_INSTR_OFFSETS
	.align		4
        /*0068*/ 	.byte	0x04, 0x1c
        /*006a*/ 	.short	(.L_141 - .L_140)


	//   ....[0]....
.L_140:
        /*006c*/ 	.word	0x00000090


	//   ....[1]....
        /*0070*/ 	.word	0x00000670


	//   ....[2]....
        /*0074*/ 	.word	0x000016b0


	//   ....[3]....
        /*0078*/ 	.word	0x00001a40


	//   ....[4]....
        /*007c*/ 	.word	0x000025a0


	//   ....[5]....
        /*0080*/ 	.word	0x000028f0


	//----- nvinfo : EIATTR_CRS_STACK_SIZE
	.align		4
.L_141:
        /*0084*/ 	.byte	0x04, 0x1e
        /*0086*/ 	.short	(.L_143 - .L_142)
.L_142:
        /*0088*/ 	.word	0x00000000


	//----- nvinfo : EIATTR_CBANK_PARAM_SIZE
	.align		4
.L_143:
        /*008c*/ 	.byte	0x03, 0x19
        /*008e*/ 	.short	0x0020


	//----- nvinfo : EIATTR_PARAM_CBANK
	.align		4
        /*0090*/ 	.byte	0x04, 0x0a
        /*0092*/ 	.short	(.L_145 - .L_144)
	.align		4
.L_144:
        /*0094*/ 	.word	index@(.nv.constant0.logspace_float_kernel)
        /*0098*/ 	.short	0x0380
        /*009a*/ 	.short	0x0020


	//----- nvinfo : EIATTR_SW_WAR
	.align		4
.L_145:
        /*009c*/ 	.byte	0x04, 0x36
        /*009e*/ 	.short	(.L_147 - .L_146)
.L_146:
        /*00a0*/ 	.word	0x00000008
.L_147:


//--------------------- .nv.info.linspace_half_kernel --------------------------
	.section	.nv.info.linspace_half_kernel,"",@"SHT_CUDA_INFO"
	.sectionflags	@""
	.align	4


	//----- nvinfo : EIATTR_CUDA_API_VERSION
	.align		4
        /*0000*/ 	.byte	0x04, 0x37
        /*0002*/ 	.short	(.L_149 - .L_148)
.L_148:
        /*0004*/ 	.word	0x00000082


	//----- nvinfo : EIATTR_KPARAM_INFO
	.align		4
.L_149:
        /*0008*/ 	.byte	0x04, 0x17
        /*000a*/ 	.short	(.L_151 - .L_150)
.L_150:
        /*000c*/ 	.word	0x00000000
        /*0010*/ 	.short	0x0003
        /*0012*/ 	.short	0x0010
        /*0014*/ 	.byte	0x00, 0xf0, 0x21, 0x00


	//----- nvinfo : EIATTR_KPARAM_INFO
	.align		4
.L_151:
        /*0018*/ 	.byte	0x04, 0x17
        /*001a*/ 	.short	(.L_153 - .L_152)
.L_152:
        /*001c*/ 	.word	0x00000000
        /*0020*/ 	.short	0x0002
        /*0022*/ 	.short	0x000c
        /*0024*/ 	.byte	0x00, 0xf0, 0x11, 0x00


	//----- nvinfo : EIATTR_KPARAM_INFO
	.align		4
.L_153:
        /*0028*/ 	.byte	0x04, 0x17
        /*002a*/ 	.short	(.L_155 - .L_154)
.L_154:
        /*002c*/ 	.word	0x00000000
        /*0030*/ 	.short	0x0001
        /*0032*/ 	.short	0x0008
        /*0034*/ 	.byte	0x00, 0xf0, 0x11, 0x00


	//----- nvinfo : EIATTR_KPARAM_INFO
	.align		4
.L_155:
        /*0038*/ 	.byte	0x04, 0x17
        /*003a*/ 	.short	(.L_157 - .L_156)
.L_156:
        /*003c*/ 	.word	0x00000000
        /*0040*/ 	.short	0x0000
        /*0042*/ 	.short	0x0000
        /*0044*/ 	.byte	0x00, 0xf5, 0x21, 0x00


	//----- nvinfo : EIATTR_SPARSE_MMA_MASK
	.align		4
.L_157:
        /*0048*/ 	.byte	0x03, 0x50
        /*004a*/ 	.short	0x0000


	//----- nvinfo : EIATTR_MAXREG_COUNT
	.align		4
        /*004c*/ 	.byte	0x03, 0x1b
        /*004e*/ 	.short	0x00ff


	//----- nvinfo : EIATTR_MERCURY_ISA_VERSION
	.align		4
        /*0050*/ 	.byte	0x03, 0x5f
        /*0052*/ 	.short	0x0101


	//----- nvinfo : EIATTR_VRC_CTA_INIT_COUNT
	.align		4
        /*0054*/ 	.byte	0x02, 0x4a
	.zero		1
	.zero		1


	//----- nvinfo : EIATTR_EXIT_INSTR_OFFSETS
	.align		4
        /*0058*/ 	.byte	0x04, 0x1c
        /*005a*/ 	.short	(.L_159 - .L_158)


	//   ....[0]....
.L_158:
        /*005c*/ 	.word	0x00000090


	//   ....[1]....
        /*0060*/ 	.word	0x000000e0


	//   ....[2]....
        /*0064*/ 	.word	0x000004e0


	//   ....[3]....
        /*0068*/ 	.word	0x00000560


	//----- nvinfo : EIATTR_CRS_STACK_SIZE
	.align		4
.L_159:
        /*006c*/ 	.byte	0x04, 0x1e
        /*006e*/ 	.short	(.L_161 - .L_160)
.L_160:
        /*0070*/ 	.word	0x00000000


	//----- nvinfo : EIATTR_CBANK_PARAM_SIZE
	.align		4
.L_161:
        /*0074*/ 	.byte	0x03, 0x19
        /*0076*/ 	.short	0x0018


	//----- nvinfo : EIATTR_PARAM_CBANK
	.align		4
        /*0078*/ 	.byte	0x04, 0x0a
        /*007a*/ 	.short	(.L_163 - .L_162)
	.align		4
.L_162:
        /*007c*/ 	.word	index@(.nv.constant0.linspace_half_kernel)
        /*0080*/ 	.short	0x0380
        /*0082*/ 	.short	0x0018


	//----- nvinfo : EIATTR_SW_WAR
	.align		4
.L_163:
        /*0084*/ 	.byte	0x04, 0x36
        /*0086*/ 	.short	(.L_165 - .L_164)
.L_164:
        /*0088*/ 	.word	0x00000008
.L_165:


//--------------------- .nv.info.linspace_float_kernel --------------------------
	.section	.nv.info.linspace_float_kernel,"",@"SHT_CUDA_INFO"
	.sectionflags	@""
	.align	4


	//----- nvinfo : EIATTR_CUDA_API_VERSION
	.align		4
        /*0000*/ 	.byte	0x04, 0x37
        /*0002*/ 	.short	(.L_167 - .L_166)
.L_166:
        /*0004*/ 	.word	0x00000082


	//----- nvinfo : EIATTR_KPARAM_INFO
	.align		4
.L_167:
        /*0008*/ 	.byte	0x04, 0x17
        /*000a*/ 	.short	(.L_169 - .L_168)
.L_168:
        /*000c*/ 	.word	0x00000000
        /*0010*/ 	.short	0x0003
        /*0012*/ 	.short	0x0010
        /*0014*/ 	.byte	0x00, 0xf0, 0x21, 0x00


	//----- nvinfo : EIATTR_KPARAM_INFO
	.align		4
.L_169:
        /*0018*/ 	.byte	0x04, 0x17
        /*001a*/ 	.short	(.L_171 - .L_170)
.L_170:
        /*001c*/ 	.word	0x00000000
        /*0020*/ 	.short	0x0002
        /*0022*/ 	.short	0x000c
        /*0024*/ 	.byte	0x00, 0xf0, 0x11, 0x00


	//----- nvinfo : EIATTR_KPARAM_INFO
	.align		4
.L_171:
        /*0028*/ 	.byte	0x04, 0x17
        /*002a*/ 	.short	(.L_173 - .L_172)
.L_172:
        /*002c*/ 	.word	0x00000000
        /*0030*/ 	.short	0x0001
        /*0032*/ 	.short	0x0008
        /*0034*/ 	.byte	0x00, 0xf0, 0x11, 0x00


	//----- nvinfo : EIATTR_KPARAM_INFO
	.align		4
.L_173:
        /*0038*/ 	.byte	0x04, 0x17
        /*003a*/ 	.short	(.L_175 - .L_174)
.L_174:
        /*003c*/ 	.word	0x00000000
        /*0040*/ 	.short	0x0000
        /*0042*/ 	.short	0x0000
        /*0044*/ 	.byte	0x00, 0xf5, 0x21, 0x00


	//----- nvinfo : EIATTR_SPARSE_MMA_MASK
	.align		4
.L_175:
        /*0048*/ 	.byte	0x03, 0x50
        /*004a*/ 	.short	0x0000


	//----- nvinfo : EIATTR_MAXREG_COUNT
	.align		4
        /*004c*/ 	.byte	0x03, 0x1b
        /*004e*/ 	.short	0x00ff


	//----- nvinfo : EIATTR_MERCURY_ISA_VERSION
	.align		4
        /*0050*/ 	.byte	0x03, 0x5f
        /*0052*/ 	.short	0x0101


	//----- nvinfo : EIATTR_VRC_CTA_INIT_COUNT
	.align		4
        /*0054*/ 	.byte	0x02, 0x4a
	.zero		1
	.zero		1


	//----- nvinfo : EIATTR_EXIT_INSTR_OFFSETS
	.align		4
        /*0058*/ 	.byte	0x04, 0x1c
        /*005a*/ 	.short	(.L_177 - .L_176)


	//   ....[0]....
.L_176:
        /*005c*/ 	.word	0x00000090


	//   ....[1]....
        /*0060*/ 	.word	0x000000d0


	//   ....[2]....
        /*0064*/ 	.word	0x00000490


	//   ....[3]....
        /*0068*/ 	.word	0x00000500


	//----- nvinfo : EIATTR_CRS_STACK_SIZE
	.align		4
.L_177:
        /*006c*/ 	.byte	0x04, 0x1e
        /*006e*/ 	.short	(.L_179 - .L_178)
.L_178:
        /*0070*/ 	.word	0x00000000


	//----- nvinfo : EIATTR_CBANK_PARAM_SIZE
	.align		4
.L_179:
        /*0074*/ 	.byte	0x03, 0x19
        /*0076*/ 	.short	0x0018


	//----- nvinfo : EIATTR_PARAM_CBANK
	.align		4
        /*0078*/ 	.byte	0x04, 0x0a
        /*007a*/ 	.short	(.L_181 - .L_180)
	.align		4
.L_180:
        /*007c*/ 	.word	index@(.nv.constant0.linspace_float_kernel)
        /*0080*/ 	.short	0x0380
        /*0082*/ 	.short	0x0018


	//----- nvinfo : EIATTR_SW_WAR
	.align		4
.L_181:
        /*0084*/ 	.byte	0x04, 0x36
        /*0086*/ 	.short	(.L_183 - .L_182)
.L_182:
        /*0088*/ 	.word	0x00000008
.L_183:


//--------------------- .nv.info.arange_simple_int64_kernel --------------------------
	.section	.nv.info.arange_simple_int64_kernel,"",@"SHT_CUDA_INFO"
	.sectionflags	@""
	.align	4


	//----- nvinfo : EIATTR_CUDA_API_VERSION
	.align		4
        /*0000*/ 	.byte	0x04, 0x37
        /*0002*/ 	.short	(.L_185 - .L_184)
.L_184:
        /*0004*/ 	.word	0x00000082


	//----- nvinfo : EIATTR_KPARAM_INFO
	.align		4
.L_185:
        /*0008*/ 	.byte	0x04, 0x17
        /*000a*/ 	.short	(.L_187 - .L_186)
.L_186:
        /*000c*/ 	.word	0x00000000
        /*0010*/ 	.short	0x0001
        /*0012*/ 	.short	0x0008
        /*0014*/ 	.byte	0x00, 0xf0, 0x21, 0x00


	//----- nvinfo : EIATTR_KPARAM_INFO
	.align		4
.L_187:
        /*0018*/ 	.byte	0x04, 0x17
        /*001a*/ 	.short	(.L_189 - .L_188)
.L_188:
        /*001c*/ 	.word	0x00000000
        /*0020*/ 	.short	0x0000
        /*0022*/ 	.short	0x0000
        /*0024*/ 	.byte	0x00, 0xf5, 0x21, 0x00


	//----- nvinfo : EIATTR_SPARSE_MMA_MASK
	.align		4
.L_189:
        /*0028*/ 	.byte	0x03, 0x50
        /*002a*/ 	.short	0x0000


	//----- nvinfo : EIATTR_MAXREG_COUNT
	.align		4
        /*002c*/ 	.byte	0x03, 0x1b
        /*002e*/ 	.short	0x00ff


	//----- nvinfo : EIATTR_MERCURY_ISA_VERSION
	.align		4
        /*0030*/ 	.byte	0x03, 0x5f
        /*0032*/ 	.short	0x0101


	//----- nvinfo : EIATTR_VRC_CTA_INIT_COUNT
	.align		4
        /*0034*/ 	.byte	0x02, 0x4a
	.zero		1
	.zero		1


	//----- nvinfo : EIATTR_EXIT_INSTR_OFFSETS
	.align		4
        /*0038*/ 	.byte	0x04, 0x1c
        /*003a*/ 	.short	(.L_191 - .L_190)


	//   ....[0]....
.L_190:
        /*003c*/ 	.word	0x000001d0


	//   ....[1]....
        /*0040*/ 	.word	0x000001f0


	//----- nvinfo : EIATTR_CBANK_PARAM_SIZE
	.align		4
.L_191:
        /*0044*/ 	.byte	0x03, 0x19
        /*0046*/ 	.short	0x0010


	//----- nvinfo : EIATTR_PARAM_CBANK
	.align		4
        /*0048*/ 	.byte	0x04, 0x0a
        /*004a*/ 	.short	(.L_193 - .L_192)
	.align		4
.L_192:
        /*004c*/ 	.word	index@(.nv.constant0.arange_simple_int64_kernel)
        /*0050*/ 	.short	0x0380
        /*0052*/ 	.short	0x0010


	//----- nvinfo : EIATTR_SW_WAR
	.align		4
.L_193:
        /*0054*/ 	.byte	0x04, 0x36
        /*0056*/ 	.short	(.L_195 - .L_194)
.L_194:
        /*0058*/ 	.word	0x00000008
.L_195:


//--------------------- .nv.info.arange_int64_kernel --------------------------
	.section	.nv.info.arange_int64_kernel,"",@"SHT_CUDA_INFO"
	.sectionflags	@""
	.align	4


	//----- nvinfo : EIATTR_CUDA_API_VERSION
	.align		4
        /*0000*/ 	.byte	0x04, 0x37
        /*0002*/ 	.short	(.L_197 - .L_196)
.L_196:
        /*0004*/ 	.word	0x00000082


	//----- nvinfo : EIATTR_KPARAM_INFO
	.align		4
.L_197:
        /*0008*/ 	.byte	0x04, 0x17
        /*000a*/ 	.short	(.L_199 - .L_198)
.L_198:
        /*000c*/ 	.word	0x00000000
        /*0010*/ 	.short	0x0003
        /*0012*/ 	.short	0x0018
        /*0014*/ 	.byte	0x00, 0xf0, 0x21, 0x00


	//----- nvinfo : EIATTR_KPARAM_INFO
	.align		4
.L_199:
        /*0018*/ 	.byte	0x04, 0x17
        /*001a*/ 	.short	(.L_201 - .L_200)
.L_200:
        /*001c*/ 	.word	0x00000000
        /*0020*/ 	.short	0x0002
        /*0022*/ 	.short	0x0010
        /*0024*/ 	.byte	0x00, 0xf0, 0x21, 0x00


	//----- nvinfo : EIATTR_KPARAM_INFO
	.align		4
.L_201:
        /*0028*/ 	.byte	0x04, 0x17
        /*002a*/ 	.short	(.L_203 - .L_202)
.L_202:
        /*002c*/ 	.word	0x00000000
        /*0030*/ 	.short	0x0001
        /*0032*/ 	.short	0x0008
        /*0034*/ 	.byte	0x00, 0xf0, 0x21, 0x00


	//----- nvinfo : EIATTR_KPARAM_INFO
	.align		4
.L_203:
        /*0038*/ 	.byte	0x04, 0x17
        /*003a*/ 	.short	(.L_205 - .L_204)
.L_204:
        /*003c*/ 	.word	0x00000000
        /*0040*/ 	.short	0x0000
        /*0042*/ 	.short	0x0000
        /*0044*/ 	.byte	0x00, 0xf5, 0x21, 0x00


	//----- nvinfo : EIATTR_SPARSE_MMA_MASK
	.align		4
.L_205:
        /*0048*/ 	.byte	0x03, 0x50
        /*004a*/ 	.short	0x0000


	//----- nvinfo : EIATTR_MAXREG_COUNT
	.align		4
        /*004c*/ 	.byte	0x03, 0x1b
        /*004e*/ 	.short	0x00ff


	//----- nvinfo : EIATTR_MERCURY_ISA_VERSION
	.align		4
        /*0050*/ 	.byte	0x03, 0x5f
        /*0052*/ 	.short	0x0101


	//----- nvinfo : EIATTR_VRC_CTA_INIT_COUNT
	.align		4
        /*0054*/ 	.byte	0x02, 0x4a
	.zero		1
	.zero		1


	//----- nvinfo : EIATTR_EXIT_INSTR_OFFSETS
	.align		4
        /*0058*/ 	.byte	0x04, 0x1c
        /*005a*/ 	.short	(.L_207 - .L_206)


	//   ....[0]....
.L_206:
        /*005c*/ 	.word	0x00000300


	//   ....[1]....
        /*0060*/ 	.word	0x00000380


	//----- nvinfo : EIATTR_CBANK_PARAM_SIZE
	.align		4
.L_207:
        /*0064*/ 	.byte	0x03, 0x19
        /*0066*/ 	.short	0x0020


	//----- nvinfo : EIATTR_PARAM_CBANK
	.align		4
        /*0068*/ 	.byte	0x04, 0x0a
        /*006a*/ 	.short	(.L_209 - .L_208)
	.align		4
.L_208:
        /*006c*/ 	.word	index@(.nv.constant0.arange_int64_kernel)
        /*0070*/ 	.short	0x0380
        /*0072*/ 	.short	0x0020


	//----- nvinfo : EIATTR_SW_WAR
	.align		4
.L_209:
        /*0074*/ 	.byte	0x04, 0x36
        /*0076*/ 	.short	(.L_211 - .L_210)
.L_210:
        /*0078*/ 	.word	0x00000008
.L_211:


//--------------------- .nv.info.arange_simple_int32_kernel --------------------------
	.section	.nv.info.arange_simple_int32_kernel,"",@"SHT_CUDA_INFO"
	.sectionflags	@""
	.align	4


	//----- nvinfo : EIATTR_CUDA_API_VERSION
	.align		4
        /*0000*/ 	.byte	0x04, 0x37
        /*0002*/ 	.short	(.L_213 - .L_212)
.L_212:
        /*0004*/ 	.word	0x00000082


	//----- nvinfo : EIATTR_KPARAM_INFO
	.align		4
.L_213:
        /*0008*/ 	.byte	0x04, 0x17
        /*000a*/ 	.short	(.L_215 - .L_214)
.L_214:
        /*000c*/ 	.word	0x00000000
        /*0010*/ 	.short	0x0001
        /*0012*/ 	.short	0x0008
        /*0014*/ 	.byte	0x00, 0xf0, 0x21, 0x00


	//----- nvinfo : EIATTR_KPARAM_INFO
	.align		4
.L_215:
        /*0018*/ 	.byte	0x04, 0x17
        /*001a*/ 	.short	(.L_217 - .L_216)
.L_216:
        /*001c*/ 	.word	0x00000000
        /*0020*/ 	.short	0x0000
        /*0022*/ 	.short	0x0000
        /*0024*/ 	.byte	0x00, 0xf5, 0x21, 0x00


	//----- nvinfo : EIATTR_SPARSE_MMA_MASK
	.align		4
.L_217:
        /*0028*/ 	.byte	0x03, 0x50
        /*002a*/ 	.short	0x0000


	//----- nvinfo : EIATTR_MAXREG_COUNT
	.align		4
        /*002c*/ 	.byte	0x03, 0x1b
        /*002e*/ 	.short	0x00ff


	//----- nvinfo : EIATTR_MERCURY_ISA_VERSION
	.align		4
        /*0030*/ 	.byte	0x03, 0x5f
        /*0032*/ 	.short	0x0101


	//----- nvinfo : EIATTR_VRC_CTA_INIT_COUNT
	.align		4
        /*0034*/ 	.byte	0x02, 0x4a
	.zero		1
	.zero		1


	//----- nvinfo : EIATTR_EXIT_INSTR_OFFSETS
	.align		4
        /*0038*/ 	.byte	0x04, 0x1c
        /*003a*/ 	.short	(.L_219 - .L_218)


	//   ....[0]....
.L_218:
        /*003c*/ 	.word	0x000001d0


	//   ....[1]....
        /*0040*/ 	.word	0x000001f0


	//----- nvinfo : EIATTR_CBANK_PARAM_SIZE
	.align		4
.L_219:
        /*0044*/ 	.byte	0x03, 0x19
        /*0046*/ 	.short	0x0010


	//----- nvinfo : EIATTR_PARAM_CBANK
	.align		4
        /*0048*/ 	.byte	0x04, 0x0a
        /*004a*/ 	.short	(.L_221 - .L_220)
	.align		4
.L_220:
        /*004c*/ 	.word	index@(.nv.constant0.arange_simple_int32_kernel)
        /*0050*/ 	.short	0x0380
        /*0052*/ 	.short	0x0010


	//----- nvinfo : EIATTR_SW_WAR
	.align		4
.L_221:
        /*0054*/ 	.byte	0x04, 0x36
        /*0056*/ 	.short	(.L_223 - .L_222)
.L_222:
        /*0058*/ 	.word	0x00000008
.L_223:


//--------------------- .nv.info.arange_int32_kernel --------------------------
	.section	.nv.info.arange_int32_kernel,"",@"SHT_CUDA_INFO"
	.sectionflags	@""
	.align	4


	//----- nvinfo : EIATTR_CUDA_API_VERSION
	.align		4
        /*0000*/ 	.byte	0x04, 0x37
        /*0002*/ 	.short	(.L_225 - .L_224)
.L_224:
        /*0004*/ 	.word	0x00000082


	//----- nvinfo : EIATTR_KPARAM_INFO
	.align		4
.L_225:
        /*0008*/ 	.byte	0x04, 0x17
        /*000a*/ 	.short	(.L_227 - .L_226)
.L_226:
        /*000c*/ 	.word	0x00000000
        /*0010*/ 	.short	0x0003
        /*0012*/ 	.short	0x0010
        /*0014*/ 	.byte	0x00, 0xf0, 0x21, 0x00


	//----- nvinfo : EIATTR_KPARAM_INFO
	.align		4
.L_227:
        /*0018*/ 	.byte	0x04, 0x17
        /*001a*/ 	.short	(.L_229 - .L_228)
.L_228:
        /*001c*/ 	.word	0x00000000
        /*0020*/ 	.short	0x0002
        /*0022*/ 	.short	0x000c
        /*0024*/ 	.byte	0x00, 0xf0, 0x11, 0x00


	//----- nvinfo : EIATTR_KPARAM_INFO
	.align		4
.L_229:
        /*0028*/ 	.byte	0x04, 0x17
        /*002a*/ 	.short	(.L_231 - .L_230)
.L_230:
        /*002c*/ 	.word	0x00000000
        /*0030*/ 	.short	0x0001
        /*0032*/ 	.short	0x0008
        /*0034*/ 	.byte	0x00, 0xf0, 0x11, 0x00


	//----- nvinfo : EIATTR_KPARAM_INFO
	.align		4
.L_231:
        /*0038*/ 	.byte	0x04, 0x17
        /*003a*/ 	.short	(.L_233 - .L_232)
.L_232:
        /*003c*/ 	.word	0x00000000
        /*0040*/ 	.short	0x0000
        /*0042*/ 	.short	0x0000
        /*0044*/ 	.byte	0x00, 0xf5, 0x21, 0x00


	//----- nvinfo : EIATTR_SPARSE_MMA_MASK
	.align		4
.L_233:
        /*0048*/ 	.byte	0x03, 0x50
        /*004a*/ 	.short	0x0000


	//----- nvinfo : EIATTR_MAXREG_COUNT
	.align		4
        /*004c*/ 	.byte	0x03, 0x1b
        /*004e*/ 	.short	0x00ff


	//----- nvinfo : EIATTR_MERCURY_ISA_VERSION
	.align		4
        /*0050*/ 	.byte	0x03, 0x5f
        /*0052*/ 	.short	0x0101


	//----- nvinfo : EIATTR_VRC_CTA_INIT_COUNT
	.align		4
        /*0054*/ 	.byte	0x02, 0x4a
	.zero		1
	.zero		1


	//----- nvinfo : EIATTR_EXIT_INSTR_OFFSETS
	.align		4
        /*0058*/ 	.byte	0x04, 0x1c
        /*005a*/ 	.short	(.L_235 - .L_234)


	//   ....[0]....
.L_234:
        /*005c*/ 	.word	0x00000240


	//   ....[1]....
        /*0060*/ 	.word	0x00000280


	//----- nvinfo : EIATTR_CBANK_PARAM_SIZE
	.align		4
.L_235:
        /*0064*/ 	.byte	0x03, 0x19
        /*0066*/ 	.short	0x0018


	//----- nvinfo : EIATTR_PARAM_CBANK
	.align		4
        /*0068*/ 	.byte	0x04, 0x0a
        /*006a*/ 	.short	(.L_237 - .L_236)
	.align		4
.L_236:
        /*006c*/ 	.word	index@(.nv.constant0.arange_int32_kernel)
        /*0070*/ 	.short	0x0380
        /*0072*/ 	.short	0x0018


	//----- nvinfo : EIATTR_SW_WAR
	.align		4
.L_237:
        /*0074*/ 	.byte	0x04, 0x36
        /*0076*/ 	.short	(.L_239 - .L_238)
.L_238:
        /*0078*/ 	.word	0x00000008
.L_239:


//--------------------- .nv.info.arange_simple_half_kernel --------------------------
	.section	.nv.info.arange_simple_half_kernel,"",@"SHT_CUDA_INFO"
	.sectionflags	@""
	.align	4


	//----- nvinfo : EIATTR_CUDA_API_VERSION
	.align		4
        /*0000*/ 	.byte	0x04, 0x37
        /*0002*/ 	.short	(.L_241 - .L_240)
.L_240:
        /*0004*/ 	.word	0x00000082


	//----- nvinfo : EIATTR_KPARAM_INFO
	.align		4
.L_241:
        /*0008*/ 	.byte	0x04, 0x17
        /*000a*/ 	.short	(.L_243 - .L_242)
.L_242:
        /*000c*/ 	.word	0x00000000
        /*0010*/ 	.short	0x0001
        /*0012*/ 	.short	0x0008
        /*0014*/ 	.byte	0x00, 0xf0, 0x21, 0x00


	//----- nvinfo : EIATTR_KPARAM_INFO
	.align		4
.L_243:
        /*0018*/ 	.byte	0x04, 0x17
        /*001a*/ 	.short	(.L_245 - .L_244)
.L_244:
        /*001c*/ 	.word	0x00000000
        /*0020*/ 	.short	0x0000
        /*0022*/ 	.short	0x0000
        /*0024*/ 	.byte	0x00, 0xf5, 0x21, 0x00


	//----- nvinfo : EIATTR_SPARSE_MMA_MASK
	.align		4
.L_245:
        /*0028*/ 	.byte	0x03, 0x50
        /*002a*/ 	.short	0x0000


	//----- nvinfo : EIATTR_MAXREG_COUNT
	.align		4
        /*002c*/ 	.byte	0x03, 0x1b
        /*002e*/ 	.short	0x00ff


	//----- nvinfo : EIATTR_MERCURY_ISA_VERSION
	.align		4
        /*0030*/ 	.byte	0x03, 0x5f
        /*0032*/ 	.short	0x0101


	//----- nvinfo : EIATTR_VRC_CTA_INIT_COUNT
	.align		4
        /*0034*/ 	.byte	0x02, 0x4a
	.zero		1
	.zero		1


	//----- nvinfo : EIATTR_EXIT_INSTR_OFFSETS
	.align		4
        /*0038*/ 	.byte	0x04, 0x1c
        /*003a*/ 	.short	(.L_247 - .L_246)


	//   ....[0]....
.L_246:
        /*003c*/ 	.word	0x00000230


	//   ....[1]....
        /*0040*/ 	.word	0x00000270


	//----- nvinfo : EIATTR_CBANK_PARAM_SIZE
	.align		4
.L_247:
        /*0044*/ 	.byte	0x03, 0x19
        /*0046*/ 	.short	0x0010


	//----- nvinfo : EIATTR_PARAM_CBANK
	.align		4
        /*0048*/ 	.byte	0x04, 0x0a
        /*004a*/ 	.short	(.L_249 - .L_248)
	.align		4
.L_248:
        /*004c*/ 	.word	index@(.nv.constant0.arange_simple_half_kernel)
        /*0050*/ 	.short	0x0380
        /*0052*/ 	.short	0x0010


	//----- nvinfo : EIATTR_SW_WAR
	.align		4
.L_249:
        /*0054*/ 	.byte	0x04, 0x36
        /*0056*/ 	.short	(.L_251 - .L_250)
.L_250:
        /*0058*/ 	.word	0x00000008
.L_251:


//--------------------- .nv.info.arange_half_kernel --------------------------
	.section	.nv.info.arange_half_kernel,"",@"SHT_CUDA_INFO"
	.sectionflags	@""
	.align	4


	//----- nvinfo : EIATTR_CUDA_API_VERSION
	.align		4
        /*0000*/ 	.byte	0x04, 0x37
        /*0002*/ 	.short	(.L_253 - .L_252)
.L_252:
        /*0004*/ 	.word	0x00000082


	//----- nvinfo : EIATTR_KPARAM_INFO
	.align		4
.L_253:
        /*0008*/ 	.byte	0x04, 0x17
        /*000a*/ 	.short	(.L_255 - .L_254)
.L_254:
        /*000c*/ 	.word	0x00000000
        /*0010*/ 	.short	0x0003
        /*0012*/ 	.short	0x0010
        /*0014*/ 	.byte	0x00, 0xf0, 0x21, 0x00


	//----- nvinfo : EIATTR_KPARAM_INFO
	.align		4
.L_255:
        /*0018*/ 	.byte	0x04, 0x17
        /*001a*/ 	.short	(.L_257 - .L_256)
.L_256:
        /*001c*/ 	.word	0x00000000
        /*0020*/ 	.short	0x0002
        /*0022*/ 	.short	0x000c
        /*0024*/ 	.byte	0x00, 0xf0, 0x11, 0x00


	//----- nvinfo : EIATTR_KPARAM_INFO
	.align		4
.L_257:
        /*0028*/ 	.byte	0x04, 0x17
        /*002a*/ 	.short	(.L_259 - .L_258)
.L_258:
        /*002c*/ 	.word	0x00000000
        /*0030*/ 	.short	0x0001
        /*0032*/ 	.short	0x0008
        /*0034*/ 	.byte	0x00, 0xf0, 0x11, 0x00


	//----- nvinfo : EIATTR_KPARAM_INFO
	.align		4
.L_259:
        /*0038*/ 	.byte	0x04, 0x17
        /*003a*/ 	.short	(.L_261 - .L_260)
.L_260:
        /*003c*/ 	.word	0x00000000
        /*0040*/ 	.short	0x0000
        /*0042*/ 	.short	0x0000
        /*0044*/ 	.byte	0x00, 0xf5, 0x21, 0x00


	//----- nvinfo : EIATTR_SPARSE_MMA_MASK
	.align		4
.L_261:
        /*0048*/ 	.byte	0x03, 0x50
        /*004a*/ 	.short	0x0000


	//----- nvinfo : EIATTR_MAXREG_COUNT
	.align		4
        /*004c*/ 	.byte	0x03, 0x1b
        /*004e*/ 	.short	0x00ff


	//----- nvinfo : EIATTR_MERCURY_ISA_VERSION
	.align		4
        /*0050*/ 	.byte	0x03, 0x5f
        /*0052*/ 	.short	0x0101


	//----- nvinfo : EIATTR_VRC_CTA_INIT_COUNT
	.align		4
        /*0054*/ 	.byte	0x02, 0x4a
	.zero		1
	.zero		1


	//----- nvinfo : EIATTR_EXIT_INSTR_OFFSETS
	.align		4
        /*0058*/ 	.byte	0x04, 0x1c
        /*005a*/ 	.short	(.L_263 - .L_262)


	//   ....[0]....
.L_262:
        /*005c*/ 	.word	0x000002a0


	//   ....[1]....
        /*0060*/ 	.word	0x00000300


	//----- nvinfo : EIATTR_CBANK_PARAM_SIZE
	.align		4
.L_263:
        /*0064*/ 	.byte	0x03, 0x19
        /*0066*/ 	.short	0x0018


	//----- nvinfo : EIATTR_PARAM_CBANK
	.align		4
        /*0068*/ 	.byte	0x04, 0x0a
        /*006a*/ 	.short	(.L_265 - .L_264)
	.align		4
.L_264:
        /*006c*/ 	.word	index@(.nv.constant0.arange_half_kernel)
        /*0070*/ 	.short	0x0380
        /*0072*/ 	.short	0x0018


	//----- nvinfo : EIATTR_SW_WAR
	.align		4
.L_265:
        /*0074*/ 	.byte	0x04, 0x36
        /*0076*/ 	.short	(.L_267 - .L_266)
.L_266:
        /*0078*/ 	.word	0x00000008
.L_267:


//--------------------- .nv.info.arange_simple_float_kernel --------------------------
	.section	.nv.info.arange_simple_float_kernel,"",@"SHT_CUDA_INFO"
	.sectionflags	@""
	.align	4


	//----- nvinfo : EIATTR_CUDA_API_VERSION
	.align		4
        /*0000*/ 	.byte	0x04, 0x37
        /*0002*/ 	.short	(.L_269 - .L_268)
.L_268:
        /*0004*/ 	.word	0x00000082


	//----- nvinfo : EIATTR_KPARAM_INFO
	.align		4
.L_269:
        /*0008*/ 	.byte	0x04, 0x17
        /*000a*/ 	.short	(.L_271 - .L_270)
.L_270:
        /*000c*/ 	.word	0x00000000
        /*0010*/ 	.short	0x0001
        /*0012*/ 	.short	0x0008
        /*0014*/ 	.byte	0x00, 0xf0, 0x21, 0x00


	//----- nvinfo : EIATTR_KPARAM_INFO
	.align		4
.L_271:
        /*0018*/ 	.byte	0x04, 0x17
        /*001a*/ 	.short	(.L_273 - .L_272)
.L_272:
        /*001c*/ 	.word	0x00000000
        /*0020*/ 	.short	0x0000
        /*0022*/ 	.short	0x0000
        /*0024*/ 	.byte	0x00, 0xf5, 0x21, 0x00


	//----- nvinfo : EIATTR_SPARSE_MMA_MASK
	.align		4
.L_273:
        /*0028*/ 	.byte	0x03, 0x50
        /*002a*/ 	.short	0x0000


	//----- nvinfo : EIATTR_MAXREG_COUNT
	.align		4
        /*002c*/ 	.byte	0x03, 0x1b
        /*002e*/ 	.short	0x00ff


	//----- nvinfo : EIATTR_MERCURY_ISA_VERSION
	.align		4
        /*0030*/ 	.byte	0x03, 0x5f
        /*0032*/ 	.short	0x0101


	//----- nvinfo : EIATTR_VRC_CTA_INIT_COUNT
	.align		4
        /*0034*/ 	.byte	0x02, 0x4a
	.zero		1
	.zero		1


	//----- nvinfo : EIATTR_EXIT_INSTR_OFFSETS
	.align		4
        /*0038*/ 	.byte	0x04, 0x1c
        /*003a*/ 	.short	(.L_275 - .L_274)


	//   ....[0]....
.L_274:
        /*003c*/ 	.word	0x00000200


	//   ....[1]....
        /*0040*/ 	.word	0x00000230


	//----- nvinfo : EIATTR_CBANK_PARAM_SIZE
	.align		4
.L_275:
        /*0044*/ 	.byte	0x03, 0x19
        /*0046*/ 	.short	0x0010


	//----- nvinfo : EIATTR_PARAM_CBANK
	.align		4
        /*0048*/ 	.byte	0x04, 0x0a
        /*004a*/ 	.short	(.L_277 - .L_276)
	.align		4
.L_276:
        /*004c*/ 	.word	index@(.nv.constant0.arange_simple_float_kernel)
        /*0050*/ 	.short	0x0380
        /*0052*/ 	.short	0x0010


	//----- nvinfo : EIATTR_SW_WAR
	.align		4
.L_277:
        /*0054*/ 	.byte	0x04, 0x36
        /*0056*/ 	.short	(.L_279 - .L_278)
.L_278:
        /*0058*/ 	.word	0x00000008
.L_279:


//--------------------- .nv.info.arange_float_kernel --------------------------
	.section	.nv.info.arange_float_kernel,"",@"SHT_CUDA_INFO"
	.sectionflags	@""
	.align	4


	//----- nvinfo : EIATTR_CUDA_API_VERSION
	.align		4
        /*0000*/ 	.byte	0x04, 0x37
        /*0002*/ 	.short	(.L_281 - .L_280)
.L_280:
        /*0004*/ 	.word	0x00000082


	//----- nvinfo : EIATTR_KPARAM_INFO
	.align		4
.L_281:
        /*0008*/ 	.byte	0x04, 0x17
        /*000a*/ 	.short	(.L_283 - .L_282)
.L_282:
        /*000c*/ 	.word	0x00000000
        /*0010*/ 	.short	0x0003
        /*0012*/ 	.short	0x0010
        /*0014*/ 	.byte	0x00, 0xf0, 0x21, 0x00


	//----- nvinfo : EIATTR_KPARAM_INFO
	.align		4
.L_283:
        /*0018*/ 	.byte	0x04, 0x17
        /*001a*/ 	.short	(.L_285 - .L_284)
.L_284:
        /*001c*/ 	.word	0x00000000
        /*0020*/ 	.short	0x0002
        /*0022*/ 	.short	0x000c
        /*0024*/ 	.byte	0x00, 0xf0, 0x11, 0x00


	//----- nvinfo : EIATTR_KPARAM_INFO
	.align		4
.L_285:
        /*0028*/ 	.byte	0x04, 0x17
        /*002a*/ 	.short	(.L_287 - .L_286)
.L_286:
        /*002c*/ 	.word	0x00000000
        /*0030*/ 	.short	0x0001
        /*0032*/ 	.short	0x0008
        /*0034*/ 	.byte	0x00, 0xf0, 0x11, 0x00


	//----- nvinfo : EIATTR_KPARAM_INFO
	.align		4
.L_287:
        /*0038*/ 	.byte	0x04, 0x17
        /*003a*/ 	.short	(.L_289 - .L_288)
.L_288:
        /*003c*/ 	.word	0x00000000
        /*0040*/ 	.short	0x0000
        /*0042*/ 	.short	0x0000
        /*0044*/ 	.byte	0x00, 0xf5, 0x21, 0x00


	//----- nvinfo : EIATTR_SPARSE_MMA_MASK
	.align		4
.L_289:
        /*0048*/ 	.byte	0x03, 0x50
        /*004a*/ 	.short	0x0000


	//----- nvinfo : EIATTR_MAXREG_COUNT
	.align		4
        /*004c*/ 	.byte	0x03, 0x1b
        /*004e*/ 	.short	0x00ff


	//----- nvinfo : EIATTR_MERCURY_ISA_VERSION
	.align		4
        /*0050*/ 	.byte	0x03, 0x5f
        /*0052*/ 	.short	0x0101


	//----- nvinfo : EIATTR_VRC_CTA_INIT_COUNT
	.align		4
        /*0054*/ 	.byte	0x02, 0x4a
	.zero		1
	.zero		1


	//----- nvinfo : EIATTR_EXIT_INSTR_OFFSETS
	.align		4
        /*0058*/ 	.byte	0x04, 0x1c
        /*005a*/ 	.short	(.L_291 - .L_290)


	//   ....[0]....
.L_290:
        /*005c*/ 	.word	0x00000270


	//   ....[1]....
        /*0060*/ 	.word	0x000002c0


	//----- nvinfo : EIATTR_CBANK_PARAM_SIZE
	.align		4
.L_291:
        /*0064*/ 	.byte	0x03, 0x19
        /*0066*/ 	.short	0x0018


	//----- nvinfo : EIATTR_PARAM_CBANK
	.align		4
        /*0068*/ 	.byte	0x04, 0x0a
        /*006a*/ 	.short	(.L_293 - .L_292)
	.align		4
.L_292:
        /*006c*/ 	.word	index@(.nv.constant0.arange_float_kernel)
        /*0070*/ 	.short	0x0380
        /*0072*/ 	.short	0x0018


	//----- nvinfo : EIATTR_SW_WAR
	.align		4
.L_293:
        /*0074*/ 	.byte	0x04, 0x36
        /*0076*/ 	.short	(.L_295 - .L_294)
.L_294:
        /*0078*/ 	.word	0x00000008
.L_295:


//--------------------- .nv.callgraph             --------------------------
	.section	.nv.callgraph,"",@"SHT_CUDA_CALLGRAPH"
	.align	4
	.sectionentsize	8
	.align		4
        /*0000*/ 	.word	0x00000000
	.align		4
        /*0004*/ 	.word	0xffffffff
	.align		4
        /*0008*/ 	.word	0x00000000
	.align		4
        /*000c*/ 	.word	0xfffffffe
	.align		4
        /*0010*/ 	.word	0x00000000
	.align		4
        /*0014*/ 	.word	0xfffffffd
	.align		4
        /*0018*/ 	.word	0x00000000
	.align		4
        /*001c*/ 	.word	0xfffffffc


//--------------------- .text.meshgrid_y_float_kernel --------------------------
	.section	.text.meshgrid_y_float_kernel,"ax",@progbits
	.align	128
        .global         meshgrid_y_float_kernel
        .type           meshgrid_y_float_kernel,@function
        .size           meshgrid_y_float_kernel,(.L_x_95 - meshgrid_y_float_kernel)
        .other          meshgrid_y_float_kernel,@"STO_CUDA_ENTRY STV_DEFAULT"
meshgrid_y_float_kernel:
.text.meshgrid_y_float_kernel:
[----:B------:R-:W-:Y:S01]  /*0000*/  LDC R1, c[0x0][0x37c] ;  /* 0x0000df00ff017b82 */ /* 0x000fe20000000800 */
[----:B------:R-:W0:Y:S07]  /*0010*/  S2R R2, SR_TID.X ;  /* 0x0000000000027919 */ /* 0x000e2e0000002100 */
[----:B------:R-:W0:Y:S01]  /*0020*/  S2UR UR6, SR_CTAID.X ;  /* 0x00000000000679c3 */ /* 0x000e220000002500 */
[----:B------:R-:W1:Y:S01]  /*0030*/  LDCU.64 UR8, c[0x0][0x390] ;  /* 0x00007200ff0877ac */ /* 0x000e620008000a00 */
[----:B------:R-:W-:-:S06]  /*0040*/  IMAD.MOV.U32 R3, RZ, RZ, RZ ;  /* 0x000000ffff037224 */ /* 0x000fcc00078e00ff */
[----:B------:R-:W0:Y:S01]  /*0050*/  LDC R5, c[0x0][0x360] ;  /* 0x0000d800ff057b82 */ /* 0x000e220000000800 */
[----:B-1----:R-:W-:Y:S01]  /*0060*/  UIMAD.WIDE.U32 UR4, UR9, UR8, URZ ;  /* 0x00000008090472a5 */ /* 0x002fe2000f8e00ff */
[----:B0-----:R-:W-:-:S05]  /*0070*/  IMAD.WIDE.U32 R2, R5, UR6, R2 ;  /* 0x0000000605027c25 */ /* 0x001fca000f8e0002 */
[----:B------:R-:W-:-:S04]  /*0080*/  ISETP.GE.U32.AND P0, PT, R2, UR4, PT ;  /* 0x0000000402007c0c */ /* 0x000fc8000bf06070 */
[----:B------:R-:W-:-:S13]  /*0090*/  ISETP.GE.U32.AND.EX P0, PT, R3, UR5, PT, P0 ;  /* 0x0000000503007c0c */ /* 0x000fda000bf06100 */
[----:B------:R-:W-:Y:S05]  /*00a0*/  @P0 EXIT ;  /* 0x000000000000094d */ /* 0x000fea0003800000 */
[----:B------:R-:W-:Y:S01]  /*00b0*/  ISETP.NE.U32.AND P0, PT, R3, RZ, PT ;  /* 0x000000ff0300720c */ /* 0x000fe20003f05070 */
[----:B------:R-:W0:Y:S01]  /*00c0*/  LDCU.64 UR6, c[0x0][0x358] ;  /* 0x00006b00ff0677ac */ /* 0x000e220008000a00 */
[----:B------:R-:W-:Y:S11]  /*00d0*/  BSSY.RECONVERGENT B0, `(.L_x_0) ;  /* 0x0000018000007945 */ /* 0x000ff60003800200 */
[----:B------:R-:W-:Y:S05]  /*00e0*/  @P0 BRA `(.L_x_1) ;  /* 0x00000000004c0947 */ /* 0x000fea0003800000 */
[----:B------:R-:W1:Y:S01]  /*00f0*/  I2F.U32.RP R0, UR8 ;  /* 0x0000000800007d06 */ /* 0x000e620008209000 */
[----:B------:R-:W-:-:S07]  /*0100*/  ISETP.NE.U32.AND P2, PT, RZ, UR8, PT ;  /* 0x00000008ff007c0c */ /* 0x000fce000bf45070 */
[----:B-1----:R-:W1:Y:S02]  /*0110*/  MUFU.RCP R0, R0 ;  /* 0x0000000000007308 */ /* 0x002e640000001000 */
[----:B-1----:R-:W-:-:S06]  /*0120*/  VIADD R4, R0, 0xffffffe ;  /* 0x0ffffffe00047836 */ /* 0x002fcc0000000000 */
[----:B------:R1:W2:Y:S02]  /*0130*/  F2I.FTZ.U32.TRUNC.NTZ R5, R4 ;  /* 0x0000000400057305 */ /* 0x0002a4000021f000 */
[----:B-1----:R-:W-:Y:S01]  /*0140*/  IMAD.MOV.U32 R4, RZ, RZ, RZ ;  /* 0x000000ffff047224 */ /* 0x002fe200078e00ff */
[----:B--2---:R-:W-:-:S05]  /*0150*/  IADD3 R7, PT, PT, RZ, -R5, RZ ;  /* 0x80000005ff077210 */ /* 0x004fca0007ffe0ff */
[----:B------:R-:W-:-:S04]  /*0160*/  IMAD R7, R7, UR8, RZ ;  /* 0x0000000807077c24 */ /* 0x000fc8000f8e02ff */
[----:B------:R-:W-:-:S06]  /*0170*/  IMAD.HI.U32 R5, R5, R7, R4 ;  /* 0x0000000705057227 */ /* 0x000fcc00078e0004 */
[----:B------:R-:W-:-:S04]  /*0180*/  IMAD.HI.U32 R5, R5, R2, RZ ;  /* 0x0000000205057227 */ /* 0x000fc800078e00ff */
[----:B------:R-:W-:-:S04]  /*0190*/  IMAD.MOV R7, RZ, RZ, -R5 ;  /* 0x000000ffff077224 */ /* 0x000fc800078e0a05 */
[----:B------:R-:W-:-:S05]  /*01a0*/  IMAD R6, R7, UR8, R2 ;  /* 0x0000000807067c24 */ /* 0x000fca000f8e0202 */
[----:B------:R-:W-:-:S13]  /*01b0*/  ISETP.GE.U32.AND P0, PT, R6, UR8, PT ;  /* 0x0000000806007c0c */ /* 0x000fda000bf06070 */
[----:B------:R-:W-:Y:S01]  /*01c0*/  @P0 IADD3 R6, PT, PT, R6, -UR8, RZ ;  /* 0x8000000806060c10 */ /* 0x000fe2000fffe0ff */
[----:B------:R-:W-:-:S03]  /*01d0*/  @P0 VIADD R5, R5, 0x1 ;  /* 0x0000000105050836 */ /* 0x000fc60000000000 */
[----:B------:R-:W-:-:S13]  /*01e0*/  ISETP.GE.U32.AND P1, PT, R6, UR8, PT ;  /* 0x0000000806007c0c */ /* 0x000fda000bf26070 */
[----:B------:R-:W-:Y:S01]  /*01f0*/  @P1 VIADD R5, R5, 0x1 ;  /* 0x0000000105051836 */ /* 0x000fe20000000000 */
[----:B------:R-:W-:Y:S01]  /*0200*/  @!P2 LOP3.LUT R5, RZ, UR8, RZ, 0x33, !PT ;  /* 0x00000008ff05ac12 */ /* 0x000fe2000f8e33ff */
[----:B------:R-:W-:Y:S06]  /*0210*/  BRA `(.L_x_2) ;  /* 0x00000000000c7947 */ /* 0x000fec0003800000 */
.L_x_1:
[----:B------:R-:W-:-:S07]  /*0220*/  MOV R0, 0x240 ;  /* 0x0000024000007802 */ /* 0x000fce0000000f00 */
[----:B0-----:R-:W-:Y:S05]  /*0230*/  CALL.REL.NOINC `($__internal_0_$__cuda_sm20_div_u64) ;  /* 0x0000000000287944 */ /* 0x001fea0003c00000 */
[----:B------:R-:W-:-:S07]  /*0240*/  MOV R5, R6 ;  /* 0x0000000600057202 */ /* 0x000fce0000000f00 */
.L_x_2:
[----:B0-----:R-:W-:Y:S05]  /*0250*/  BSYNC.RECONVERGENT B0 ;  /* 0x0000000000007941 */ /* 0x001fea0003800200 */
.L_x_0:
[----:B------:R-:W0:Y:S01]  /*0260*/  LDC.64 R10, c[0x0][0x380] ;  /* 0x0000e000ff0a7b82 */ /* 0x000e220000000a00 */
[----:B------:R-:W-:-:S07]  /*0270*/  I2FP.F32.U32 R7, R5 ;  /* 0x0000000500077245 */ /* 0x000fce0000201000 */
[----:B------:R-:W1:Y:S01]  /*0280*/  LDC.64 R8, c[0x0][0x388] ;  /* 0x0000e200ff087b82 */ /* 0x000e620000000a00 */
[----:B0-----:R-:W-:-:S04]  /*0290*/  LEA R4, P0, R2, R10, 0x2 ;  /* 0x0000000a02047211 */ /* 0x001fc800078010ff */
[----:B------:R-:W-:Y:S01]  /*02a0*/  LEA.HI.X R5, R2, R11, R3, 0x2, P0 ;  /* 0x0000000b02057211 */ /* 0x000fe200000f1403 */
[----:B-1----:R-:W-:-:S05]  /*02b0*/  FFMA R7, R7, R9, R8 ;  /* 0x0000000907077223 */ /* 0x002fca0000000008 */
[----:B------:R-:W-:Y:S01]  /*02c0*/  STG.E desc[UR6][R4.64], R7 ;  /* 0x0000000704007986 */ /* 0x000fe2000c101906 */
[----:B------:R-:W-:Y:S05]  /*02d0*/  EXIT ;  /* 0x000000000000794d */ /* 0x000fea0003800000 */
        .weak           $__internal_0_$__cuda_sm20_div_u64
        .type           $__internal_0_$__cuda_sm20_div_u64,@function
        .size           $__internal_0_$__cuda_sm20_div_u64,(.L_x_95 - $__internal_0_$__cuda_sm20_div_u64)
$__internal_0_$__cuda_sm20_div_u64:
[----:B------:R-:W0:Y:S01]  /*02e0*/  LDCU UR4, c[0x0][0x390] ;  /* 0x00007200ff0477ac */ /* 0x000e220008000800 */
[----:B------:R-:W-:Y:S02]  /*02f0*/  UMOV UR5, URZ ;  /* 0x000000ff00057c82 */ /* 0x000fe40008000000 */
[----:B0-----:R-:W0:Y:S08]  /*0300*/  I2F.U64.RP R8, UR4 ;  /* 0x0000000400087d12 */ /* 0x001e300008309000 */
[----:B0-----:R-:W0:Y:S02]  /*0310*/  MUFU.RCP R8, R8 ;  /* 0x0000000800087308 */ /* 0x001e240000001000 */
[----:B0-----:R-:W-:-:S06]  /*0320*/  VIADD R4, R8, 0x1ffffffe ;  /* 0x1ffffffe08047836 */ /* 0x001fcc0000000000 */
[----:B------:R-:W0:Y:S02]  /*0330*/  F2I.U64.TRUNC R4, R4 ;  /* 0x0000000400047311 */ /* 0x000e24000020d800 */
[----:B0-----:R-:W-:-:S04]  /*0340*/  IMAD.WIDE.U32 R6, R4, UR4, RZ ;  /* 0x0000000404067c25 */ /* 0x001fc8000f8e00ff */
[----:B------:R-:W-:Y:S01]  /*0350*/  IMAD R7, R5, UR4, R7 ;  /* 0x0000000405077c24 */ /* 0x000fe2000f8e0207 */
[----:B------:R-:W-:-:S04]  /*0360*/  IADD3 R9, P0, PT, RZ, -R6, RZ ;  /* 0x80000006ff097210 */ /* 0x000fc80007f1e0ff */
[----:B------:R-:W-:Y:S01]  /*0370*/  IADD3.X R11, PT, PT, RZ, ~R7, RZ, P0, !PT ;  /* 0x80000007ff0b7210 */ /* 0x000fe200007fe4ff */
[----:B------:R-:W-:-:S04]  /*0380*/  IMAD.HI.U32 R6, R4, R9, RZ ;  /* 0x0000000904067227 */ /* 0x000fc800078e00ff */
[----:B------:R-:W-:Y:S02]  /*0390*/  IMAD.MOV.U32 R7, RZ, RZ, R4 ;  /* 0x000000ffff077224 */ /* 0x000fe400078e0004 */
[-C--:B------:R-:W-:Y:S02]  /*03a0*/  IMAD R13, R5, R11.reuse, RZ ;  /* 0x0000000b050d7224 */ /* 0x080fe400078e02ff */
[----:B------:R-:W-:-:S04]  /*03b0*/  IMAD.WIDE.U32 R6, P0, R4, R11, R6 ;  /* 0x0000000b04067225 */ /* 0x000fc80007800006 */
[----:B------:R-:W-:-:S04]  /*03c0*/  IMAD.HI.U32 R11, R5, R11, RZ ;  /* 0x0000000b050b7227 */ /* 0x000fc800078e00ff */
[----:B------:R-:W-:-:S05]  /*03d0*/  IMAD.HI.U32 R6, P1, R5, R9, R6 ;  /* 0x0000000905067227 */ /* 0x000fca0007820006 */
[----:B------:R-:W-:Y:S02]  /*03e0*/  IADD3 R7, P2, PT, R13, R6, RZ ;  /* 0x000000060d077210 */ /* 0x000fe40007f5e0ff */
[----:B------:R-:W-:-:S03]  /*03f0*/  IADD3.X R6, PT, PT, R11, R5, RZ, P0, !PT ;  /* 0x000000050b067210 */ /* 0x000fc600007fe4ff */
[----:B------:R-:W-:Y:S01]  /*0400*/  IMAD.WIDE.U32 R4, R7, UR4, RZ ;  /* 0x0000000407047c25 */ /* 0x000fe2000f8e00ff */
[----:B------:R-:W-:Y:S02]  /*0410*/  IADD3.X R9, PT, PT, RZ, RZ, R6, P2, P1 ;  /* 0x000000ffff097210 */ /* 0x000fe400017e2406 */
[----:B------:R-:W-:-:S03]  /*0420*/  IADD3 R11, P0, PT, RZ, -R4, RZ ;  /* 0x80000004ff0b7210 */ /* 0x000fc60007f1e0ff */
[----:B------:R-:W-:Y:S02]  /*0430*/  IMAD R4, R9, UR4, R5 ;  /* 0x0000000409047c24 */ /* 0x000fe4000f8e0205 */
[----:B------:R-:W-:Y:S02]  /*0440*/  IMAD.MOV.U32 R5, RZ, RZ, RZ ;  /* 0x000000ffff057224 */ /* 0x000fe400078e00ff */
[----:B------:R-:W-:-:S04]  /*0450*/  IMAD.HI.U32 R6, R7, R11, RZ ;  /* 0x0000000b07067227 */ /* 0x000fc800078e00ff */
[----:B------:R-:W-:-:S04]  /*0460*/  IMAD.X R4, RZ, RZ, ~R4, P0 ;  /* 0x000000ffff047224 */ /* 0x000fc800000e0e04 */
[----:B------:R-:W-:-:S04]  /*0470*/  IMAD.WIDE.U32 R6, P0, R7, R4, R6 ;  /* 0x0000000407067225 */ /* 0x000fc80007800006 */
[C---:B------:R-:W-:Y:S02]  /*0480*/  IMAD R8, R9.reuse, R4, RZ ;  /* 0x0000000409087224 */ /* 0x040fe400078e02ff */
[----:B------:R-:W-:-:S04]  /*0490*/  IMAD.HI.U32 R7, P1, R9, R11, R6 ;  /* 0x0000000b09077227 */ /* 0x000fc80007820006 */
[----:B------:R-:W-:Y:S01]  /*04a0*/  IMAD.HI.U32 R4, R9, R4, RZ ;  /* 0x0000000409047227 */ /* 0x000fe200078e00ff */
[----:B------:R-:W-:-:S04]  /*04b0*/  IADD3 R7, P2, PT, R8, R7, RZ ;  /* 0x0000000708077210 */ /* 0x000fc80007f5e0ff */
[----:B------:R-:W-:Y:S01]  /*04c0*/  IADD3.X R9, PT, PT, R4, R9, RZ, P0, !PT ;  /* 0x0000000904097210 */ /* 0x000fe200007fe4ff */
[----:B------:R-:W-:-:S03]  /*04d0*/  IMAD.HI.U32 R4, R7, R2, RZ ;  /* 0x0000000207047227 */ /* 0x000fc600078e00ff */
[----:B------:R-:W-:Y:S01]  /*04e0*/  IADD3.X R9, PT, PT, RZ, RZ, R9, P2, P1 ;  /* 0x000000ffff097210 */ /* 0x000fe200017e2409 */
[----:B------:R-:W-:-:S04]  /*04f0*/  IMAD.WIDE.U32 R4, R7, R3, R4 ;  /* 0x0000000307047225 */ /* 0x000fc800078e0004 */
[C---:B------:R-:W-:Y:S02]  /*0500*/  IMAD R7, R9.reuse, R3, RZ ;  /* 0x0000000309077224 */ /* 0x040fe400078e02ff */
[----:B------:R-:W-:-:S04]  /*0510*/  IMAD.HI.U32 R4, P0, R9, R2, R4 ;  /* 0x0000000209047227 */ /* 0x000fc80007800004 */
[----:B------:R-:W-:Y:S01]  /*0520*/  IMAD.HI.U32 R9, R9, R3, RZ ;  /* 0x0000000309097227 */ /* 0x000fe200078e00ff */
[----:B------:R-:W-:-:S04]  /*0530*/  IADD3 R6, P1, PT, R7, R4, RZ ;  /* 0x0000000407067210 */ /* 0x000fc80007f3e0ff */
[----:B------:R-:W-:-:S05]  /*0540*/  IADD3.X R4, PT, PT, R9, RZ, RZ, P0, !PT ;  /* 0x000000ff09047210 */ /* 0x000fca00007fe4ff */
[----:B------:R-:W-:Y:S02]  /*0550*/  IMAD.X R7, RZ, RZ, R4, P1 ;  /* 0x000000ffff077224 */ /* 0x000fe400008e0604 */
[----:B------:R-:W-:-:S04]  /*0560*/  IMAD.WIDE.U32 R4, R6, UR4, RZ ;  /* 0x0000000406047c25 */ /* 0x000fc8000f8e00ff */
[----:B------:R-:W-:Y:S01]  /*0570*/  IMAD R7, R7, UR4, R5 ;  /* 0x0000000407077c24 */ /* 0x000fe2000f8e0205 */
[----:B------:R-:W-:Y:S01]  /*0580*/  IADD3 R9, P0, PT, -R4, R2, RZ ;  /* 0x0000000204097210 */ /* 0x000fe20007f1e1ff */
[----:B------:R-:W-:-:S03]  /*0590*/  VIADD R5, R6, 0x1 ;  /* 0x0000000106057836 */ /* 0x000fc60000000000 */
[----:B------:R-:W-:Y:S02]  /*05a0*/  IADD3.X R8, PT, PT, ~R7, R3, RZ, P0, !PT ;  /* 0x0000000307087210 */ /* 0x000fe400007fe5ff */
[C---:B------:R-:W-:Y:S02]  /*05b0*/  ISETP.GE.U32.AND P0, PT, R9.reuse, UR4, PT ;  /* 0x0000000409007c0c */ /* 0x040fe4000bf06070 */
[----:B------:R-:W-:Y:S02]  /*05c0*/  IADD3 R4, P1, PT, R9, -UR4, RZ ;  /* 0x8000000409047c10 */ /* 0x000fe4000ff3e0ff */
[C---:B------:R-:W-:Y:S02]  /*05d0*/  ISETP.GE.U32.AND.EX P0, PT, R8.reuse, RZ, PT, P0 ;  /* 0x000000ff0800720c */ /* 0x040fe40003f06100 */
[----:B------:R-:W-:Y:S02]  /*05e0*/  IADD3.X R7, PT, PT, R8, -0x1, RZ, P1, !PT ;  /* 0xffffffff08077810 */ /* 0x000fe40000ffe4ff */
[----:B------:R-:W-:-:S02]  /*05f0*/  SEL R4, R4, R9, P0 ;  /* 0x0000000904047207 */ /* 0x000fc40000000000 */
[----:B------:R-:W-:Y:S02]  /*0600*/  SEL R7, R7, R8, P0 ;  /* 0x0000000807077207 */ /* 0x000fe40000000000 */
[----:B------:R-:W-:Y:S02]  /*0610*/  SEL R5, R5, R6, P0 ;  /* 0x0000000605057207 */ /* 0x000fe40000000000 */
[----:B------:R-:W-:Y:S01]  /*0620*/  ISETP.GE.U32.AND P0, PT, R4, UR4, PT ;  /* 0x0000000404007c0c */ /* 0x000fe2000bf06070 */
[----:B------:R-:W-:Y:S01]  /*0630*/  IMAD.MOV.U32 R4, RZ, RZ, R0 ;  /* 0x000000ffff047224 */ /* 0x000fe200078e0000 */
[----:B------:R-:W-:Y:S02]  /*0640*/  IADD3 R6, PT, PT, R5, 0x1, RZ ;  /* 0x0000000105067810 */ /* 0x000fe40007ffe0ff */
[----:B------:R-:W-:Y:S02]  /*0650*/  ISETP.GE.U32.AND.EX P0, PT, R7, RZ, PT, P0 ;  /* 0x000000ff0700720c */ /* 0x000fe40003f06100 */
[----:B------:R-:W-:-:S02]  /*0660*/  ISETP.NE.U32.AND P1, PT, RZ, UR4, PT ;  /* 0x00000004ff007c0c */ /* 0x000fc4000bf25070 */
[----:B------:R-:W-:Y:S01]  /*0670*/  SEL R6, R6, R5, P0 ;  /* 0x0000000506067207 */ /* 0x000fe20000000000 */
[----:B------:R-:W-:Y:S01]  /*0680*/  HFMA2 R5, -RZ, RZ, 0, 0 ;  /* 0x00000000ff057431 */ /* 0x000fe200000001ff */
[----:B------:R-:W-:-:S04]  /*0690*/  ISETP.NE.AND.EX P1, PT, RZ, RZ, PT, P1 ;  /* 0x000000ffff00720c */ /* 0x000fc80003f25310 */
[----:B------:R-:W-:Y:S01]  /*06a0*/  SEL R6, R6, 0xffffffff, P1 ;  /* 0xffffffff06067807 */ /* 0x000fe20000800000 */
[----:B------:R-:W-:Y:S08]  /*06b0*/  RET.REL.NODEC R4 `(meshgrid_y_float_kernel) ;  /* 0xfffffff804507950 */ /* 0x000ff00003c3ffff */
.L_x_3:
[----:B------:R-:W-:-:S00]  /*06c0*/  BRA `(.L_x_3) ;  /* 0xfffffffc00fc7947 */ /* 0x000fc0000383ffff */
[----:B------:R-:W-:-:S00]  /*06d0*/  NOP ;  /* 0x0000000000007918 */ /* 0x000fc00000000000 */
        /* <DEDUP_REMOVED lines=10> */
.L_x_95:


//--------------------- .text.meshgrid_x_float_kernel --------------------------
	.section	.text.meshgrid_x_float_kernel,"ax",@progbits
	.align	128
        .global         meshgrid_x_float_kernel
        .type           meshgrid_x_float_kernel,@function
        .size           meshgrid_x_float_kernel,(.L_x_96 - meshgrid_x_float_kernel)
        .other          meshgrid_x_float_kernel,@"STO_CUDA_ENTRY STV_DEFAULT"
meshgrid_x_float_kernel:
.text.meshgrid_x_float_kernel:
        /* <DEDUP_REMOVED lines=24> */
[----:B------:R-:W-:-:S05]  /*0180*/  IMAD.HI.U32 R5, R5, R2, RZ ;  /* 0x0000000205057227 */ /* 0x000fca00078e00ff */
[----:B------:R-:W-:-:S05]  /*0190*/  IADD3 R5, PT, PT, -R5, RZ, RZ ;  /* 0x000000ff05057210 */ /* 0x000fca0007ffe1ff */
[----:B------:R-:W-:-:S05]  /*01a0*/  IMAD R5, R5, UR8, R2 ;  /* 0x0000000805057c24 */ /* 0x000fca000f8e0202 */
[----:B------:R-:W-:-:S13]  /*01b0*/  ISETP.GE.U32.AND P0, PT, R5, UR8, PT ;  /* 0x0000000805007c0c */ /* 0x000fda000bf06070 */
[----:B------:R-:W-:-:S05]  /*01c0*/  @P0 VIADD R5, R5, -UR8 ;  /* 0x8000000805050c36 */ /* 0x000fca0008000000 */
[----:B------:R-:W-:-:S13]  /*01d0*/  ISETP.GE.U32.AND P0, PT, R5, UR8, PT ;  /* 0x0000000805007c0c */ /* 0x000fda000bf06070 */
[----:B------:R-:W-:Y:S02]  /*01e0*/  @P0 IADD3 R5, PT, PT, R5, -UR8, RZ ;  /* 0x8000000805050c10 */ /* 0x000fe4000fffe0ff */
[----:B------:R-:W-:Y:S01]  /*01f0*/  @!P1 LOP3.LUT R5, RZ, UR8, RZ, 0x33, !PT ;  /* 0x00000008ff059c12 */ /* 0x000fe2000f8e33ff */
[----:B------:R-:W-:Y:S06]  /*0200*/  BRA `(.L_x_6) ;  /* 0x00000000000c7947 */ /* 0x000fec0003800000 */
.L_x_5:
[----:B------:R-:W-:-:S07]  /*0210*/  MOV R0, 0x230 ;  /* 0x0000023000007802 */ /* 0x000fce0000000f00 */
[----:B0-----:R-:W-:Y:S05]  /*0220*/  CALL.REL.NOINC `($__internal_1_$__cuda_sm20_rem_u64) ;  /* 0x0000000000287944 */ /* 0x001fea0003c00000 */
[----:B------:R-:W-:-:S07]  /*0230*/  IMAD.MOV.U32 R5, RZ, RZ, R6 ;  /* 0x000000ffff057224 */ /* 0x000fce00078e0006 */
.L_x_6:
[----:B0-----:R-:W-:Y:S05]  /*0240*/  BSYNC.RECONVERGENT B0 ;  /* 0x0000000000007941 */ /* 0x001fea0003800200 */
.L_x_4:
        /* <DEDUP_REMOVED lines=8> */
        .weak           $__internal_1_$__cuda_sm20_rem_u64
        .type           $__internal_1_$__cuda_sm20_rem_u64,@function
        .size           $__internal_1_$__cuda_sm20_rem_u64,(.L_x_96 - $__internal_1_$__cuda_sm20_rem_u64)
$__internal_1_$__cuda_sm20_rem_u64:
[----:B------:R-:W0:Y:S01]  /*02d0*/  LDCU UR4, c[0x0][0x390] ;  /* 0x00007200ff0477ac */ /* 0x000e220008000800 */
[----:B------:R-:W-:Y:S02]  /*02e0*/  UMOV UR5, URZ ;  /* 0x000000ff00057c82 */ /* 0x000fe40008000000 */
[----:B0-----:R-:W0:Y:S08]  /*02f0*/  I2F.U64.RP R8, UR4 ;  /* 0x0000000400087d12 */ /* 0x001e300008309000 */
[----:B0-----:R-:W0:Y:S02]  /*0300*/  MUFU.RCP R8, R8 ;  /* 0x0000000800087308 */ /* 0x001e240000001000 */
[----:B0-----:R-:W-:-:S06]  /*0310*/  IADD3 R4, PT, PT, R8, 0x1ffffffe, RZ ;  /* 0x1ffffffe08047810 */ /* 0x001fcc0007ffe0ff */
[----:B------:R-:W0:Y:S02]  /*0320*/  F2I.U64.TRUNC R4, R4 ;  /* 0x0000000400047311 */ /* 0x000e24000020d800 */
[----:B0-----:R-:W-:-:S04]  /*0330*/  IMAD.WIDE.U32 R6, R4, UR4, RZ ;  /* 0x0000000404067c25 */ /* 0x001fc8000f8e00ff */
[----:B------:R-:W-:Y:S01]  /*0340*/  IMAD R7, R5, UR4, R7 ;  /* 0x0000000405077c24 */ /* 0x000fe2000f8e0207 */
[----:B------:R-:W-:-:S05]  /*0350*/  IADD3 R9, P0, PT, RZ, -R6, RZ ;  /* 0x80000006ff097210 */ /* 0x000fca0007f1e0ff */
[----:B------:R-:W-:-:S04]  /*0360*/  IMAD.HI.U32 R6, R4, R9, RZ ;  /* 0x0000000904067227 */ /* 0x000fc800078e00ff */
[----:B------:R-:W-:Y:S01]  /*0370*/  IMAD.X R11, RZ, RZ, ~R7, P0 ;  /* 0x000000ffff0b7224 */ /* 0x000fe200000e0e07 */
[----:B------:R-:W-:-:S03]  /*0380*/  MOV R7, R4 ;  /* 0x0000000400077202 */ /* 0x000fc60000000f00 */
[-C--:B------:R-:W-:Y:S02]  /*0390*/  IMAD R13, R5, R11.reuse, RZ ;  /* 0x0000000b050d7224 */ /* 0x080fe400078e02ff */
[----:B------:R-:W-:-:S04]  /*03a0*/  IMAD.WIDE.U32 R6, P0, R4, R11, R6 ;  /* 0x0000000b04067225 */ /* 0x000fc80007800006 */
[----:B------:R-:W-:-:S04]  /*03b0*/  IMAD.HI.U32 R11, R5, R11, RZ ;  /* 0x0000000b050b7227 */ /* 0x000fc800078e00ff */
[----:B------:R-:W-:-:S05]  /*03c0*/  IMAD.HI.U32 R6, P1, R5, R9, R6 ;  /* 0x0000000905067227 */ /* 0x000fca0007820006 */
[----:B------:R-:W-:Y:S01]  /*03d0*/  IADD3 R7, P2, PT, R13, R6, RZ ;  /* 0x000000060d077210 */ /* 0x000fe20007f5e0ff */
[----:B------:R-:W-:-:S04]  /*03e0*/  IMAD.X R6, R11, 0x1, R5, P0 ;  /* 0x000000010b067824 */ /* 0x000fc800000e0605 */
[----:B------:R-:W-:Y:S01]  /*03f0*/  IMAD.WIDE.U32 R4, R7, UR4, RZ ;  /* 0x0000000407047c25 */ /* 0x000fe2000f8e00ff */
[----:B------:R-:W-:Y:S02]  /*0400*/  IADD3.X R9, PT, PT, RZ, RZ, R6, P2, P1 ;  /* 0x000000ffff097210 */ /* 0x000fe400017e2406 */
[----:B------:R-:W-:-:S03]  /*0410*/  IADD3 R11, P0, PT, RZ, -R4, RZ ;  /* 0x80000004ff0b7210 */ /* 0x000fc60007f1e0ff */
[----:B------:R-:W-:Y:S02]  /*0420*/  IMAD R4, R9, UR4, R5 ;  /* 0x0000000409047c24 */ /* 0x000fe4000f8e0205 */
[----:B------:R-:W-:Y:S02]  /*0430*/  HFMA2 R5, -RZ, RZ, 0, 0 ;  /* 0x00000000ff057431 */ /* 0x000fe400000001ff */
[----:B------:R-:W-:Y:S01]  /*0440*/  IMAD.HI.U32 R6, R7, R11, RZ ;  /* 0x0000000b07067227 */ /* 0x000fe200078e00ff */
[----:B------:R-:W-:-:S05]  /*0450*/  IADD3.X R4, PT, PT, RZ, ~R4, RZ, P0, !PT ;  /* 0x80000004ff047210 */ /* 0x000fca00007fe4ff */
[----:B------:R-:W-:-:S04]  /*0460*/  IMAD.WIDE.U32 R6, P0, R7, R4, R6 ;  /* 0x0000000407067225 */ /* 0x000fc80007800006 */
[C---:B------:R-:W-:Y:S02]  /*0470*/  IMAD R8, R9.reuse, R4, RZ ;  /* 0x0000000409087224 */ /* 0x040fe400078e02ff */
[----:B------:R-:W-:-:S04]  /*0480*/  IMAD.HI.U32 R7, P1, R9, R11, R6 ;  /* 0x0000000b09077227 */ /* 0x000fc80007820006 */
[----:B------:R-:W-:Y:S01]  /*0490*/  IMAD.HI.U32 R4, R9, R4, RZ ;  /* 0x0000000409047227 */ /* 0x000fe200078e00ff */
[----:B------:R-:W-:-:S03]  /*04a0*/  IADD3 R7, P2, PT, R8, R7, RZ ;  /* 0x0000000708077210 */ /* 0x000fc60007f5e0ff */
[----:B------:R-:W-:Y:S02]  /*04b0*/  IMAD.X R9, R4, 0x1, R9, P0 ;  /* 0x0000000104097824 */ /* 0x000fe400000e0609 */
[----:B------:R-:W-:-:S03]  /*04c0*/  IMAD.HI.U32 R4, R7, R2, RZ ;  /* 0x0000000207047227 */ /* 0x000fc600078e00ff */
[----:B------:R-:W-:Y:S01]  /*04d0*/  IADD3.X R9, PT, PT, RZ, RZ, R9, P2, P1 ;  /* 0x000000ffff097210 */ /* 0x000fe200017e2409 */
[----:B------:R-:W-:-:S04]  /*04e0*/  IMAD.WIDE.U32 R4, R7, R3, R4 ;  /* 0x0000000307047225 */ /* 0x000fc800078e0004 */
[C---:B------:R-:W-:Y:S02]  /*04f0*/  IMAD R6, R9.reuse, R3, RZ ;  /* 0x0000000309067224 */ /* 0x040fe400078e02ff */
[----:B------:R-:W-:-:S04]  /*0500*/  IMAD.HI.U32 R5, P0, R9, R2, R4 ;  /* 0x0000000209057227 */ /* 0x000fc80007800004 */
[----:B------:R-:W-:Y:S01]  /*0510*/  IMAD.HI.U32 R4, R9, R3, RZ ;  /* 0x0000000309047227 */ /* 0x000fe200078e00ff */
[----:B------:R-:W-:-:S03]  /*0520*/  IADD3 R5, P1, PT, R6, R5, RZ ;  /* 0x0000000506057210 */ /* 0x000fc60007f3e0ff */
[----:B------:R-:W-:-:S05]  /*0530*/  IMAD.X R4, RZ, RZ, R4, P0 ;  /* 0x000000ffff047224 */ /* 0x000fca00000e0604 */
[----:B------:R-:W-:Y:S01]  /*0540*/  IADD3.X R7, PT, PT, RZ, R4, RZ, P1, !PT ;  /* 0x00000004ff077210 */ /* 0x000fe20000ffe4ff */
[----:B------:R-:W-:-:S04]  /*0550*/  IMAD.WIDE.U32 R4, R5, UR4, RZ ;  /* 0x0000000405047c25 */ /* 0x000fc8000f8e00ff */
[----:B------:R-:W-:Y:S01]  /*0560*/  IMAD R7, R7, UR4, R5 ;  /* 0x0000000407077c24 */ /* 0x000fe2000f8e0205 */
[----:B------:R-:W-:-:S04]  /*0570*/  IADD3 R6, P0, PT, -R4, R2, RZ ;  /* 0x0000000204067210 */ /* 0x000fc80007f1e1ff */
[C---:B------:R-:W-:Y:S01]  /*0580*/  IADD3 R5, P1, PT, R6.reuse, -UR4, RZ ;  /* 0x8000000406057c10 */ /* 0x040fe2000ff3e0ff */
[----:B------:R-:W-:Y:S01]  /*0590*/  IMAD.X R7, R3, 0x1, ~R7, P0 ;  /* 0x0000000103077824 */ /* 0x000fe200000e0e07 */
[----:B------:R-:W-:-:S04]  /*05a0*/  ISETP.GE.U32.AND P0, PT, R6, UR4, PT ;  /* 0x0000000406007c0c */ /* 0x000fc8000bf06070 */
[C---:B------:R-:W-:Y:S02]  /*05b0*/  ISETP.GE.U32.AND.EX P0, PT, R7.reuse, RZ, PT, P0 ;  /* 0x000000ff0700720c */ /* 0x040fe40003f06100 */
[----:B------:R-:W-:Y:S02]  /*05c0*/  IADD3.X R4, PT, PT, R7, -0x1, RZ, P1, !PT ;  /* 0xffffffff07047810 */ /* 0x000fe40000ffe4ff */
[----:B------:R-:W-:Y:S02]  /*05d0*/  SEL R5, R5, R6, P0 ;  /* 0x0000000605057207 */ /* 0x000fe40000000000 */
[----:B------:R-:W-:Y:S02]  /*05e0*/  SEL R4, R4, R7, P0 ;  /* 0x0000000704047207 */ /* 0x000fe40000000000 */
[C---:B------:R-:W-:Y:S02]  /*05f0*/  ISETP.GE.U32.AND P0, PT, R5.reuse, UR4, PT ;  /* 0x0000000405007c0c */ /* 0x040fe4000bf06070 */
[----:B------:R-:W-:-:S02]  /*0600*/  IADD3 R6, PT, PT, R5, -UR4, RZ ;  /* 0x8000000405067c10 */ /* 0x000fc4000fffe0ff */
[----:B------:R-:W-:Y:S01]  /*0610*/  ISETP.GE.U32.AND.EX P0, PT, R4, RZ, PT, P0 ;  /* 0x000000ff0400720c */ /* 0x000fe20003f06100 */
[----:B------:R-:W-:Y:S01]  /*0620*/  IMAD.MOV.U32 R4, RZ, RZ, R0 ;  /* 0x000000ffff047224 */ /* 0x000fe200078e0000 */
[----:B------:R-:W-:Y:S02]  /*0630*/  ISETP.NE.U32.AND P1, PT, RZ, UR4, PT ;  /* 0x00000004ff007c0c */ /* 0x000fe4000bf25070 */
[----:B------:R-:W-:Y:S02]  /*0640*/  SEL R6, R6, R5, P0 ;  /* 0x0000000506067207 */ /* 0x000fe40000000000 */
[----:B------:R-:W-:Y:S02]  /*0650*/  MOV R5, 0x0 ;  /* 0x0000000000057802 */ /* 0x000fe40000000f00 */
[----:B------:R-:W-:-:S04]  /*0660*/  ISETP.NE.AND.EX P1, PT, RZ, RZ, PT, P1 ;  /* 0x000000ffff00720c */ /* 0x000fc80003f25310 */
[----:B------:R-:W-:Y:S01]  /*0670*/  SEL R6, R6, 0xffffffff, P1 ;  /* 0xffffffff06067807 */ /* 0x000fe20000800000 */
[----:B------:R-:W-:Y:S08]  /*0680*/  RET.REL.NODEC R4 `(meshgrid_x_float_kernel) ;  /* 0xfffffff8045c7950 */ /* 0x000ff00003c3ffff */
.L_x_7:
        /* <DEDUP_REMOVED lines=15> */
.L_x_96:


//--------------------- .text.logspace_float_kernel --------------------------
	.section	.text.logspace_float_kernel,"ax",@progbits
	.align	128
        .global         logspace_float_kernel
        .type           logspace_float_kernel,@function
        .size           logspace_float_kernel,(.L_x_97 - logspace_float_kernel)
        .other          logspace_float_kernel,@"STO_CUDA_ENTRY STV_DEFAULT"
logspace_float_kernel:
.text.logspace_float_kernel:
[----:B------:R-:W-:Y:S01]  /*0000*/  LDC R1, c[0x0][0x37c] ;  /* 0x0000df00ff017b82 */ /* 0x000fe20000000800 */
[----:B------:R-:W0:Y:S01]  /*0010*/  LDCU.64 UR4, c[0x0][0x398] ;  /* 0x00007300ff0477ac */ /* 0x000e220008000a00 */
[----:B------:R-:W1:Y:S01]  /*0020*/  LDCU.64 UR6, c[0x0][0x358] ;  /* 0x00006b00ff0677ac */ /* 0x000e620008000a00 */
[----:B0-----:R-:W-:-:S04]  /*0030*/  UISETP.GT.U32.AND UP0, UPT, UR4, 0x1, UPT ;  /* 0x000000010400788c */ /* 0x001fc8000bf04070 */
[----:B------:R-:W-:-:S09]  /*0040*/  UISETP.GT.U32.AND.EX UP0, UPT, UR5, URZ, UPT, UP0 ;  /* 0x000000ff0500728c */ /* 0x000fd2000bf04100 */
[----:B-1----:R-:W-:Y:S05]  /*0050*/  BRA.U UP0, `(.L_x_8) ;  /* 0x0000000500887547 */ /* 0x002fea000b800000 */
[----:B------:R-:W0:Y:S01]  /*0060*/  S2R R0, SR_TID.X ;  /* 0x0000000000007919 */ /* 0x000e220000002100 */
[----:B------:R-:W0:Y:S02]  /*0070*/  S2UR UR4, SR_CTAID.X ;  /* 0x00000000000479c3 */ /* 0x000e240000002500 */
[----:B0-----:R-:W-:-:S13]  /*0080*/  LOP3.LUT P0, RZ, R0, UR4, RZ, 0xfc, !PT ;  /* 0x0000000400ff7c12 */ /* 0x001fda000f80fcff */
[----:B------:R-:W-:Y:S05]  /*0090*/  @P0 EXIT ;  /* 0x000000000000094d */ /* 0x000fea0003800000 */
[----:B------:R-:W0:Y:S01]  /*00a0*/  LDC R0, c[0x0][0x390] ;  /* 0x0000e400ff007b82 */ /* 0x000e220000000800 */
[----:B------:R-:W-:Y:S02]  /*00b0*/  HFMA2 R9, -RZ, RZ, 0.771484375, 0.21533203125 ;  /* 0x3a2c32e4ff097431 */ /* 0x000fe400000001ff */
[C---:B0-----:R-:W-:Y:S01]  /*00c0*/  FMUL R3, |R0|.reuse, 16777216 ;  /* 0x4b80000000037820 */ /* 0x041fe20000400200 */
[----:B------:R-:W-:-:S04]  /*00d0*/  FSETP.GEU.AND P0, PT, |R0|, 1.175494350822287508e-38, PT ;  /* 0x008000000000780b */ /* 0x000fc80003f0e200 */
[----:B------:R-:W-:-:S05]  /*00e0*/  FSEL R3, R3, |R0|, !P0 ;  /* 0x4000000003037208 */ /* 0x000fca0004000000 */
[----:B------:R-:W-:-:S05]  /*00f0*/  VIADD R2, R3, 0xc0cafb0d ;  /* 0xc0cafb0d03027836 */ /* 0x000fca0000000000 */
[----:B------:R-:W-:Y:S02]  /*0100*/  LOP3.LUT R4, R2, 0xff800000, RZ, 0xc0, !PT ;  /* 0xff80000002047812 */ /* 0x000fe400078ec0ff */
[----:B------:R-:W-:-:S03]  /*0110*/  FSEL R2, RZ, -24, P0 ;  /* 0xc1c00000ff027808 */ /* 0x000fc60000000000 */
[----:B------:R-:W-:-:S04]  /*0120*/  IMAD.IADD R3, R3, 0x1, -R4 ;  /* 0x0000000103037824 */ /* 0x000fc800078e0a04 */
[C---:B------:R-:W-:Y:S01]  /*0130*/  FADD R6, R3.reuse, 1 ;  /* 0x3f80000003067421 */ /* 0x040fe20000000000 */
[----:B------:R-:W-:-:S04]  /*0140*/  FADD R5, R3, -1 ;  /* 0xbf80000003057421 */ /* 0x000fc80000000000 */
[----:B------:R-:W-:Y:S01]  /*0150*/  FADD R3, R5, R5 ;  /* 0x0000000505037221 */ /* 0x000fe20000000000 */
[----:B------:R-:W0:Y:S03]  /*0160*/  MUFU.RCP R6, R6 ;  /* 0x0000000600067308 */ /* 0x000e260000001000 */
[----:B0-----:R-:W-:Y:S01]  /*0170*/  FMUL R7, R6, R3 ;  /* 0x0000000306077220 */ /* 0x001fe20000400000 */
[----:B------:R-:W-:-:S03]  /*0180*/  I2FP.F32.S32 R3, R4 ;  /* 0x0000000400037245 */ /* 0x000fc60000201400 */
[----:B------:R-:W-:Y:S01]  /*0190*/  FADD R8, R5, -R7 ;  /* 0x8000000705087221 */ /* 0x000fe20000000000 */
[----:B------:R-:W-:Y:S01]  /*01a0*/  FMUL R4, R7, R7 ;  /* 0x0000000707047220 */ /* 0x000fe20000400000 */
[----:B------:R-:W-:Y:S02]  /*01b0*/  FFMA R2, R3, 1.1920928955078125e-07, R2 ;  /* 0x3400000003027823 */ /* 0x000fe40000000002 */
[----:B------:R-:W-:Y:S01]  /*01c0*/  FADD R8, R8, R8 ;  /* 0x0000000808087221 */ /* 0x000fe20000000000 */
[C---:B------:R-:W-:Y:S01]  /*01d0*/  FFMA R3, R4.reuse, R9, 0.0032181653659790754318 ;  /* 0x3b52e7db04037423 */ /* 0x040fe20000000009 */
[----:B------:R-:W-:Y:S02]  /*01e0*/  FFMA R11, R7, 1.4426950216293334961, R2 ;  /* 0x3fb8aa3b070b7823 */ /* 0x000fe40000000002 */
[----:B------:R-:W-:Y:S01]  /*01f0*/  FFMA R5, R5, -R7, R8 ;  /* 0x8000000705057223 */ /* 0x000fe20000000008 */
[----:B------:R-:W-:Y:S01]  /*0200*/  FFMA R9, R4, R3, 0.018033718690276145935 ;  /* 0x3c93bb7304097423 */ /* 0x000fe20000000003 */
[----:B------:R-:W-:Y:S01]  /*0210*/  FADD R2, R2, -R11 ;  /* 0x8000000b02027221 */ /* 0x000fe20000000000 */
[----:B------:R-:W0:Y:S01]  /*0220*/  LDC R3, c[0x0][0x388] ;  /* 0x0000e200ff037b82 */ /* 0x000e220000000800 */
[----:B------:R-:W-:Y:S01]  /*0230*/  FMUL R5, R6, R5 ;  /* 0x0000000506057220 */ /* 0x000fe20000400000 */
[----:B------:R-:W-:Y:S01]  /*0240*/  FFMA R9, R4, R9, 0.12022458761930465698 ;  /* 0x3df6384f04097423 */ /* 0x000fe20000000009 */
[----:B------:R-:W-:-:S03]  /*0250*/  FFMA R2, R7, 1.4426950216293334961, R2 ;  /* 0x3fb8aa3b07027823 */ /* 0x000fc60000000002 */
[----:B------:R-:W-:Y:S01]  /*0260*/  FMUL R4, R4, R9 ;  /* 0x0000000904047220 */ /* 0x000fe20000400000 */
[----:B------:R-:W-:Y:S01]  /*0270*/  FFMA R2, R5, 1.4426950216293334961, R2 ;  /* 0x3fb8aa3b05027823 */ /* 0x000fe20000000002 */
[----:B------:R-:W-:Y:S02]  /*0280*/  IMAD.MOV.U32 R9, RZ, RZ, 0x391fcb8e ;  /* 0x391fcb8eff097424 */ /* 0x000fe400078e00ff */
[----:B------:R-:W-:Y:S01]  /*0290*/  FMUL R6, R4, 3 ;  /* 0x4040000004067820 */ /* 0x000fe20000400000 */
[----:B------:R-:W-:-:S04]  /*02a0*/  FFMA R2, R7, 1.9251366722983220825e-08, R2 ;  /* 0x32a55e3407027823 */ /* 0x000fc80000000002 */
[----:B------:R-:W-:-:S04]  /*02b0*/  FFMA R5, R5, R6, R2 ;  /* 0x0000000605057223 */ /* 0x000fc80000000002 */
[----:B------:R-:W-:-:S04]  /*02c0*/  FFMA R4, R7, R4, R5 ;  /* 0x0000000407047223 */ /* 0x000fc80000000005 */
[----:B------:R-:W-:-:S04]  /*02d0*/  FADD R2, R11, R4 ;  /* 0x000000040b027221 */ /* 0x000fc80000000000 */
[----:B0-----:R-:W-:Y:S01]  /*02e0*/  FMUL R5, R2, R3 ;  /* 0x0000000302057220 */ /* 0x001fe20000400000 */
[----:B------:R-:W-:-:S03]  /*02f0*/  FADD R11, -R11, R2 ;  /* 0x000000020b0b7221 */ /* 0x000fc60000000100 */
[----:B------:R-:W0:Y:S01]  /*0300*/  FRND R6, R5 ;  /* 0x0000000500067307 */ /* 0x000e220000201000 */
[----:B------:R-:W-:Y:S01]  /*0310*/  FADD R4, R4, -R11 ;  /* 0x8000000b04047221 */ /* 0x000fe20000000000 */
[-C--:B------:R-:W-:Y:S01]  /*0320*/  FFMA R7, R2, R3.reuse, -R5 ;  /* 0x0000000302077223 */ /* 0x080fe20000000805 */
[C---:B------:R-:W-:Y:S02]  /*0330*/  FSETP.GT.AND P1, PT, |R5|.reuse, 152, PT ;  /* 0x431800000500780b */ /* 0x040fe40003f24200 */
[C---:B------:R-:W-:Y:S01]  /*0340*/  FSETP.GEU.AND P2, PT, R5.reuse, RZ, PT ;  /* 0x000000ff0500720b */ /* 0x040fe20003f4e000 */
[----:B------:R-:W-:Y:S02]  /*0350*/  FFMA R4, R4, R3, R7 ;  /* 0x0000000304047223 */ /* 0x000fe40000000007 */
[----:B------:R1:W2:Y:S01]  /*0360*/  F2I.NTZ R2, R5 ;  /* 0x0000000500027305 */ /* 0x0002a20000203100 */
[----:B0-----:R-:W-:Y:S01]  /*0370*/  FADD R7, R5, -R6 ;  /* 0x8000000605077221 */ /* 0x001fe20000000000 */
[----:B------:R-:W-:Y:S01]  /*0380*/  FSETP.GT.AND P0, PT, R6, RZ, PT ;  /* 0x000000ff0600720b */ /* 0x000fe20003f04000 */
[----:B-1----:R-:W-:-:S02]  /*0390*/  IMAD.MOV.U32 R5, RZ, RZ, 0x3f800000 ;  /* 0x3f800000ff057424 */ /* 0x002fc400078e00ff */
[----:B------:R-:W-:-:S04]  /*03a0*/  FADD R4, R4, R7 ;  /* 0x0000000704047221 */ /* 0x000fc80000000000 */
[----:B------:R-:W-:Y:S01]  /*03b0*/  FFMA R7, R4, R9, 0.0013391353422775864601 ;  /* 0x3aaf85ed04077423 */ /* 0x000fe20000000009 */
[----:B------:R-:W-:Y:S02]  /*03c0*/  SEL R9, RZ, 0x83000000, P0 ;  /* 0x83000000ff097807 */ /* 0x000fe40000000000 */
[----:B------:R-:W-:Y:S01]  /*03d0*/  FSETP.NEU.AND P0, PT, R0, 1, PT ;  /* 0x3f8000000000780b */ /* 0x000fe20003f0d000 */
[C---:B------:R-:W-:Y:S02]  /*03e0*/  FFMA R7, R4.reuse, R7, 0.0096188392490148544312 ;  /* 0x3c1d985604077423 */ /* 0x040fe40000000007 */
[----:B------:R-:W-:Y:S01]  /*03f0*/  VIADD R6, R9, 0x7f000000 ;  /* 0x7f00000009067836 */ /* 0x000fe20000000000 */
[----:B------:R-:W-:Y:S01]  /*0400*/  FSETP.EQ.OR P0, PT, R3, RZ, !P0 ;  /* 0x000000ff0300720b */ /* 0x000fe20004702400 */
[----:B------:R-:W-:Y:S01]  /*0410*/  FFMA R7, R4, R7, 0.055503588169813156128 ;  /* 0x3d6357bb04077423 */ /* 0x000fe20000000007 */
[----:B--2---:R-:W-:-:S03]  /*0420*/  LEA R9, R2, -R9, 0x17 ;  /* 0x8000000902097211 */ /* 0x004fc600078eb8ff */
[----:B------:R-:W-:-:S04]  /*0430*/  FFMA R7, R4, R7, 0.24022644758224487305 ;  /* 0x3e75fdec04077423 */ /* 0x000fc80000000007 */
[----:B------:R-:W-:-:S04]  /*0440*/  FFMA R7, R4, R7, 0.69314718246459960938 ;  /* 0x3f31721804077423 */ /* 0x000fc80000000007 */
[----:B------:R-:W-:-:S04]  /*0450*/  FFMA R7, R4, R7, 1 ;  /* 0x3f80000004077423 */ /* 0x000fc80000000007 */
[----:B------:R-:W-:-:S04]  /*0460*/  FMUL R6, R7, R6 ;  /* 0x0000000607067220 */ /* 0x000fc80000400000 */
[----:B------:R-:W-:Y:S01]  /*0470*/  FMUL R6, R6, R9 ;  /* 0x0000000906067220 */ /* 0x000fe20000400000 */
[----:B------:R-:W-:Y:S01]  /*0480*/  @P1 FSEL R6, RZ, +INF , !P2 ;  /* 0x7f800000ff061808 */ /* 0x000fe20005000000 */
[----:B------:R-:W-:Y:S06]  /*0490*/  @P0 BRA `(.L_x_9) ;  /* 0x00000000006c0947 */ /* 0x000fec0003800000 */
[----:B------:R-:W-:-:S04]  /*04a0*/  FSETP.NAN.AND P0, PT, |R3|, |R3|, PT ;  /* 0x400000030300720b */ /* 0x000fc80003f08200 */
[----:B------:R-:W-:-:S13]  /*04b0*/  FSETP.NUM.AND P0, PT, |R0|, |R0|, !P0 ;  /* 0x400000000000720b */ /* 0x000fda0004707200 */
[----:B------:R-:W-:Y:S01]  /*04c0*/  @!P0 FADD R5, R0, R3 ;  /* 0x0000000300058221 */ /* 0x000fe20000000000 */
[----:B------:R-:W-:Y:S06]  /*04d0*/  @!P0 BRA `(.L_x_9) ;  /* 0x00000000005c8947 */ /* 0x000fec0003800000 */
[----:B------:R-:W-:Y:S01]  /*04e0*/  FMUL R2, R3, 0.5 ;  /* 0x3f00000003027820 */ /* 0x000fe20000400000 */
[C---:B------:R-:W-:Y:S02]  /*04f0*/  FSETP.NEU.AND P0, PT, |R0|.reuse, +INF , PT ;  /* 0x7f8000000000780b */ /* 0x040fe40003f0d200 */
[----:B------:R-:W-:-:S03]  /*0500*/  FSETP.NEU.AND P1, PT, R0, RZ, PT ;  /* 0x000000ff0000720b */ /* 0x000fc60003f2d000 */
[----:B------:R-:W0:Y:S02]  /*0510*/  FRND.TRUNC R2, R2 ;  /* 0x0000000200027307 */ /* 0x000e24000020d000 */
[----:B0-----:R-:W-:-:S04]  /*0520*/  FADD R4, R2, R2 ;  /* 0x0000000202047221 */ /* 0x001fc80000000000 */
[----:B------:R-:W-:-:S04]  /*0530*/  FADD R4, -R4, R3 ;  /* 0x0000000304047221 */ /* 0x000fc80000000100 */
[----:B------:R-:W-:Y:S05]  /*0540*/  @P0 BRA P1, `(.L_x_10) ;  /* 0x0000000000180947 */ /* 0x000fea0000800000 */
[----:B------:R-:W-:Y:S01]  /*0550*/  FSETP.GEU.AND P1, PT, R3, RZ, PT ;  /* 0x000000ff0300720b */ /* 0x000fe20003f2e000 */
[----:B------:R-:W-:Y:S01]  /*0560*/  FADD R5, R0, R0 ;  /* 0x0000000000057221 */ /* 0x000fe20000000000 */
[----:B------:R-:W-:-:S11]  /*0570*/  FSETP.NEU.AND P0, PT, |R4|, 1, PT ;  /* 0x3f8000000400780b */ /* 0x000fd60003f0d200 */
[----:B------:R-:W-:-:S04]  /*0580*/  @!P1 LOP3.LUT R5, R5, 0x7f800000, RZ, 0x3c, !PT ;  /* 0x7f80000005059812 */ /* 0x000fc800078e3cff */
[----:B------:R-:W-:Y:S01]  /*0590*/  @P0 LOP3.LUT R5, R5, 0x7fffffff, RZ, 0xc0, !PT ;  /* 0x7fffffff05050812 */ /* 0x000fe200078ec0ff */
[----:B------:R-:W-:Y:S06]  /*05a0*/  BRA `(.L_x_9) ;  /* 0x0000000000287947 */ /* 0x000fec0003800000 */
.L_x_10:
[----:B------:R-:W-:Y:S02]  /*05b0*/  FSETP.NEU.AND P0, PT, |R3|, +INF , PT ;  /* 0x7f8000000300780b */ /* 0x000fe40003f0d200 */
[----:B------:R-:W-:-:S13]  /*05c0*/  FSETP.EQ.AND P1, PT, R0, -1, PT ;  /* 0xbf8000000000780b */ /* 0x000fda0003f22000 */
[----:B------:R-:W-:Y:S05]  /*05d0*/  @!P0 BRA P1, `(.L_x_9) ;  /* 0x00000000001c8947 */ /* 0x000fea0000800000 */
[----:B------:R-:W-:Y:S01]  /*05e0*/  FSETP.GEU.AND P1, PT, R0, RZ, PT ;  /* 0x000000ff0000720b */ /* 0x000fe20003f2e000 */
[----:B------:R-:W-:-:S12]  /*05f0*/  IMAD.MOV.U32 R5, RZ, RZ, R6 ;  /* 0x000000ffff057224 */ /* 0x000fd800078e0006 */
[----:B------:R-:W0:Y:S01]  /*0600*/  @!P1 FRND.FLOOR R0, R3 ;  /* 0x0000000300009307 */ /* 0x000e220000205000 */
[----:B------:R-:W-:Y:S02]  /*0610*/  @!P1 FSETP.NEU.AND P2, PT, |R4|, 1, PT ;  /* 0x3f8000000400980b */ /* 0x000fe40003f4d200 */
[----:B0-----:R-:W-:Y:S02]  /*0620*/  @!P1 FSETP.NEU.AND P0, PT, R0, R3, PT ;  /* 0x000000030000920b */ /* 0x001fe40003f0d000 */
[----:B------:R-:W-:-:S04]  /*0630*/  @!P1 FSEL R0, R6, -R6, P2 ;  /* 0x8000000606009208 */ /* 0x000fc80001000000 */
[----:B------:R-:W-:-:S07]  /*0640*/  @!P1 FSEL R5, R0, +QNAN , !P0 ;  /* 0x7fffffff00059808 */ /* 0x000fce0004000000 */
.L_x_9:
[----:B------:R-:W0:Y:S02]  /*0650*/  LDC.64 R2, c[0x0][0x380] ;  /* 0x0000e000ff027b82 */ /* 0x000e240000000a00 */
[----:B0-----:R-:W-:Y:S01]  /*0660*/  STG.E desc[UR6][R2.64], R5 ;  /* 0x0000000502007986 */ /* 0x001fe2000c101906 */
[----:B------:R-:W-:Y:S05]  /*0670*/  EXIT ;  /* 0x000000000000794d */ /* 0x000fea0003800000 */
.L_x_8:
[----:B------:R-:W-:Y:S01]  /*0680*/  UIADD3 UR4, UP0, UPT, UR4, -0x1, URZ ;  /* 0xffffffff04047890 */ /* 0x000fe2000ff1e0ff */
[----:B------:R-:W0:Y:S03]  /*0690*/  LDC.64 R6, c[0x0][0x388] ;  /* 0x0000e200ff067b82 */ /* 0x000e260000000a00 */
[----:B------:R-:W-:-:S09]  /*06a0*/  UIADD3.X UR5, UPT, UPT, UR5, -0x1, URZ, UP0, !UPT ;  /* 0xffffffff05057890 */ /* 0x000fd200087fe4ff */
[----:B------:R-:W1:Y:S01]  /*06b0*/  I2F.U64 R3, UR4 ;  /* 0x0000000400037d12 */ /* 0x000e620008301000 */
[----:B0-----:R-:W-:-:S07]  /*06c0*/  FADD R0, -R6, R7 ;  /* 0x0000000706007221 */ /* 0x001fce0000000100 */
[----:B-1----:R-:W0:Y:S08]  /*06d0*/  MUFU.RCP R2, R3 ;  /* 0x0000000300027308 */ /* 0x002e300000001000 */
[----:B------:R-:W1:Y:S01]  /*06e0*/  FCHK P0, R0, R3 ;  /* 0x0000000300007302 */ /* 0x000e620000000000 */
[----:B0-----:R-:W-:-:S04]  /*06f0*/  FFMA R5, -R3, R2, 1 ;  /* 0x3f80000003057423 */ /* 0x001fc80000000102 */
[----:B------:R-:W-:-:S04]  /*0700*/  FFMA R5, R2, R5, R2 ;  /* 0x0000000502057223 */ /* 0x000fc80000000002 */
[----:B------:R-:W-:-:S04]  /*0710*/  FFMA R6, R0, R5, RZ ;  /* 0x0000000500067223 */ /* 0x000fc800000000ff */
[----:B------:R-:W-:-:S04]  /*0720*/  FFMA R2, -R3, R6, R0 ;  /* 0x0000000603027223 */ /* 0x000fc80000000100 */
[----:B------:R-:W-:Y:S01]  /*0730*/  FFMA R6, R5, R2, R6 ;  /* 0x0000000205067223 */ /* 0x000fe20000000006 */
[----:B-1----:R-:W-:Y:S06]  /*0740*/  @!P0 BRA `(.L_x_11) ;  /* 0x0000000000088947 */ /* 0x002fec0003800000 */
[----:B------:R-:W-:-:S07]  /*0750*/  MOV R2, 0x770 ;  /* 0x0000077000027802 */ /* 0x000fce0000000f00 */
[----:B------:R-:W-:Y:S05]  /*0760*/  CALL.REL.NOINC `($__internal_2_$__cuda_sm3x_div_rn_noftz_f32_slowpath) ;  /* 0x0000002000647944 */ /* 0x000fea0003c00000 */
.L_x_11:
[----:B------:R-:W0:Y:S08]  /*0770*/  LDC R0, c[0x0][0x390] ;  /* 0x0000e400ff007b82 */ /* 0x000e300000000800 */
[----:B------:R-:W1:Y:S01]  /*0780*/  S2UR UR4, SR_CTAID.X ;  /* 0x00000000000479c3 */ /* 0x000e620000002500 */
[C---:B0-----:R-:W-:Y:S01]  /*0790*/  FMUL R3, |R0|.reuse, 16777216 ;  /* 0x4b80000000037820 */ /* 0x041fe20000400200 */
[----:B------:R-:W-:-:S02]  /*07a0*/  FSETP.GEU.AND P0, PT, |R0|, 1.175494350822287508e-38, PT ;  /* 0x008000000000780b */ /* 0x000fc40003f0e200 */
[----:B------:R-:W-:Y:S02]  /*07b0*/  FSETP.GEU.AND P1, PT, R0, RZ, PT ;  /* 0x000000ff0000720b */ /* 0x000fe40003f2e000 */
[----:B------:R-:W-:-:S04]  /*07c0*/  FSEL R3, R3, |R0|, !P0 ;  /* 0x4000000003037208 */ /* 0x000fc80004000000 */
[----:B------:R-:W-:-:S04]  /*07d0*/  IADD3 R2, PT, PT, R3, -0x3f3504f3, RZ ;  /* 0xc0cafb0d03027810 */ /* 0x000fc80007ffe0ff */
[----:B------:R-:W-:-:S05]  /*07e0*/  LOP3.LUT R4, R2, 0xff800000, RZ, 0xc0, !PT ;  /* 0xff80000002047812 */ /* 0x000fca00078ec0ff */
[----:B------:R-:W-:-:S04]  /*07f0*/  IMAD.IADD R3, R3, 0x1, -R4 ;  /* 0x0000000103037824 */ /* 0x000fc800078e0a04 */
[C---:B------:R-:W-:Y:S01]  /*0800*/  FADD R7, R3.reuse, 1 ;  /* 0x3f80000003077421 */ /* 0x040fe20000000000 */
[----:B------:R-:W-:Y:S01]  /*0810*/  FADD R5, R3, -1 ;  /* 0xbf80000003057421 */ /* 0x000fe20000000000 */
[----:B------:R-:W-:-:S03]  /*0820*/  I2FP.F32.S32 R3, R4 ;  /* 0x0000000400037245 */ /* 0x000fc60000201400 */
[----:B------:R-:W-:Y:S01]  /*0830*/  FADD R2, R5, R5 ;  /* 0x0000000505027221 */ /* 0x000fe20000000000 */
[----:B------:R-:W0:Y:S03]  /*0840*/  MUFU.RCP R7, R7 ;  /* 0x0000000700077308 */ /* 0x000e260000001000 */
[----:B0-----:R-:W-:Y:S01]  /*0850*/  FMUL R8, R7, R2 ;  /* 0x0000000207087220 */ /* 0x001fe20000400000 */
[----:B------:R-:W-:Y:S02]  /*0860*/  FSEL R2, RZ, -24, P0 ;  /* 0xc1c00000ff027808 */ /* 0x000fe40000000000 */
[----:B------:R-:W-:Y:S01]  /*0870*/  FSETP.NEU.AND P0, PT, |R0|, +INF , PT ;  /* 0x7f8000000000780b */ /* 0x000fe20003f0d200 */
[----:B------:R-:W-:Y:S01]  /*0880*/  FADD R9, R5, -R8 ;  /* 0x8000000805097221 */ /* 0x000fe20000000000 */
[-C--:B------:R-:W-:Y:S01]  /*0890*/  FMUL R4, R8, R8.reuse ;  /* 0x0000000808047220 */ /* 0x080fe20000400000 */
[----:B------:R-:W-:Y:S01]  /*08a0*/  FFMA R3, R3, 1.1920928955078125e-07, R2 ;  /* 0x3400000003037823 */ /* 0x000fe20000000002 */
[----:B------:R-:W-:Y:S01]  /*08b0*/  FSETP.EQ.OR P0, PT, R0, RZ, !P0 ;  /* 0x000000ff0000720b */ /* 0x000fe20004702400 */
[----:B------:R-:W-:Y:S01]  /*08c0*/  FADD R10, R9, R9 ;  /* 0x00000009090a7221 */ /* 0x000fe20000000000 */
[----:B------:R-:W-:Y:S01]  /*08d0*/  IMAD.MOV.U32 R9, RZ, RZ, 0x3a2c32e4 ;  /* 0x3a2c32e4ff097424 */ /* 0x000fe200078e00ff */
[----:B------:R-:W1:Y:S01]  /*08e0*/  S2R R2, SR_TID.X ;  /* 0x0000000000027919 */ /* 0x000e620000002100 */
[----:B------:R-:W-:Y:S01]  /*08f0*/  FFMA R11, R8, 1.4426950216293334961, R3 ;  /* 0x3fb8aa3b080b7823 */ /* 0x000fe20000000003 */
[----:B------:R-:W-:Y:S01]  /*0900*/  FFMA R10, R5, -R8, R10 ;  /* 0x80000008050a7223 */ /* 0x000fe2000000000a */
[C---:B------:R-:W-:Y:S01]  /*0910*/  FFMA R9, R4.reuse, R9, 0.0032181653659790754318 ;  /* 0x3b52e7db04097423 */ /* 0x040fe20000000009 */
[----:B------:R-:W1:Y:S01]  /*0920*/  LDC R5, c[0x0][0x360] ;  /* 0x0000d800ff057b82 */ /* 0x000e620000000800 */
[----:B------:R-:W-:Y:S01]  /*0930*/  FADD R3, R3, -R11 ;  /* 0x8000000b03037221 */ /* 0x000fe20000000000 */
[----:B------:R-:W-:Y:S01]  /*0940*/  FMUL R10, R7, R10 ;  /* 0x0000000a070a7220 */ /* 0x000fe20000400000 */
[----:B------:R-:W-:Y:S01]  /*0950*/  FFMA R9, R4, R9, 0.018033718690276145935 ;  /* 0x3c93bb7304097423 */ /* 0x000fe20000000009 */
[----:B------:R-:W-:Y:S01]  /*0960*/  FADD R7, R0, R0 ;  /* 0x0000000000077221 */ /* 0x000fe20000000000 */
[----:B------:R-:W-:-:S02]  /*0970*/  FFMA R3, R8, 1.4426950216293334961, R3 ;  /* 0x3fb8aa3b08037823 */ /* 0x000fc40000000003 */
[----:B------:R-:W-:Y:S02]  /*0980*/  FFMA R9, R4, R9, 0.12022458761930465698 ;  /* 0x3df6384f04097423 */ /* 0x000fe40000000009 */
[----:B------:R-:W-:Y:S02]  /*0990*/  FFMA R3, R10, 1.4426950216293334961, R3 ;  /* 0x3fb8aa3b0a037823 */ /* 0x000fe40000000003 */
[----:B------:R-:W-:Y:S02]  /*09a0*/  FMUL R9, R4, R9 ;  /* 0x0000000904097220 */ /* 0x000fe40000400000 */
[----:B------:R-:W-:Y:S02]  /*09b0*/  FFMA R3, R8, 1.9251366722983220825e-08, R3 ;  /* 0x32a55e3408037823 */ /* 0x000fe40000000003 */
[----:B------:R-:W-:-:S04]  /*09c0*/  FMUL R4, R9, 3 ;  /* 0x4040000009047820 */ /* 0x000fc80000400000 */
[----:B------:R-:W-:Y:S01]  /*09d0*/  FFMA R4, R10, R4, R3 ;  /* 0x000000040a047223 */ /* 0x000fe20000000003 */
[----:B------:R-:W-:Y:S02]  /*09e0*/  MOV R3, RZ ;  /* 0x000000ff00037202 */ /* 0x000fe40000000f00 */
[----:B------:R-:W-:Y:S01]  /*09f0*/  LOP3.LUT R10, R7, 0x7f800000, RZ, 0x3c, !PT ;  /* 0x7f800000070a7812 */ /* 0x000fe200078e3cff */
[----:B------:R-:W-:-:S04]  /*0a00*/  FFMA R4, R8, R9, R4 ;  /* 0x0000000908047223 */ /* 0x000fc80000000004 */
[----:B------:R-:W-:Y:S01]  /*0a10*/  FADD R8, R11, R4 ;  /* 0x000000040b087221 */ /* 0x000fe20000000000 */
[----:B-1----:R-:W-:-:S04]  /*0a20*/  IMAD.WIDE.U32 R2, R5, UR4, R2 ;  /* 0x0000000405027c25 */ /* 0x002fc8000f8e0002 */
[----:B------:R-:W-:Y:S01]  /*0a30*/  FADD R9, -R11, R8 ;  /* 0x000000080b097221 */ /* 0x000fe20000000100 */
[C---:B------:R-:W-:Y:S01]  /*0a40*/  SHF.L.U64.HI R3, R2.reuse, 0x2, R3 ;  /* 0x0000000202037819 */ /* 0x040fe20000010203 */
[----:B------:R-:W-:Y:S02]  /*0a50*/  IMAD.SHL.U32 R2, R2, 0x4, RZ ;  /* 0x0000000402027824 */ /* 0x000fe400078e00ff */
[----:B------:R-:W-:Y:S01]  /*0a60*/  FADD R9, R4, -R9 ;  /* 0x8000000904097221 */ /* 0x000fe20000000000 */
[----:B------:R-:W-:Y:S06]  /*0a70*/  @P1 BRA `(.L_x_12) ;  /* 0x0000000c00f41947 */ /* 0x000fec0003800000 */
[----:B------:R-:W0:Y:S01]  /*0a80*/  LDCU.64 UR8, c[0x0][0x398] ;  /* 0x00007300ff0877ac */ /* 0x000e220008000a00 */
[----:B------:R-:W-:Y:S01]  /*0a90*/  BSSY.RECONVERGENT B0, `(.L_x_13) ;  /* 0x000003f000007945 */ /* 0x000fe20003800200 */
[----:B------:R-:W1:Y:S01]  /*0aa0*/  LDCU.64 UR4, c[0x0][0x380] ;  /* 0x00007000ff0477ac */ /* 0x000e620008000a00 */
[----:B0-----:R-:W-:-:S04]  /*0ab0*/  ISETP.GE.U32.AND P1, PT, R2, UR8, PT ;  /* 0x0000000802007c0c */ /* 0x001fc8000bf26070 */
[----:B------:R-:W-:Y:S02]  /*0ac0*/  ISETP.GE.U32.AND.EX P1, PT, R3, UR9, PT, P1 ;  /* 0x0000000903007c0c */ /* 0x000fe4000bf26110 */
[----:B-1----:R-:W-:-:S04]  /*0ad0*/  LEA R4, P2, R2, UR4, 0x2 ;  /* 0x0000000402047c11 */ /* 0x002fc8000f8410ff */
[----:B------:R-:W-:-:S07]  /*0ae0*/  LEA.HI.X R5, R2, UR5, R3, 0x2, P2 ;  /* 0x0000000502057c11 */ /* 0x000fce00090f1403 */
[----:B------:R-:W-:Y:S05]  /*0af0*/  @P1 BRA `(.L_x_14) ;  /* 0x0000000000e01947 */ /* 0x000fea0003800000 */
[----:B------:R-:W0:Y:S01]  /*0b00*/  LDCU UR4, c[0x0][0x388] ;  /* 0x00007100ff0477ac */ /* 0x000e220008000800 */
[----:B------:R-:W0:Y:S01]  /*0b10*/  I2F.U64 R11, R2 ;  /* 0x00000002000b7312 */ /* 0x000e220000301000 */
[----:B------:R-:W-:Y:S01]  /*0b20*/  BSSY.RECONVERGENT B1, `(.L_x_15) ;  /* 0x0000034000017945 */ /* 0x000fe20003800200 */
[----:B------:R-:W-:Y:S02]  /*0b30*/  IMAD.MOV.U32 R13, RZ, RZ, 0x3f800000 ;  /* 0x3f800000ff0d7424 */ /* 0x000fe400078e00ff */
[----:B0-----:R-:W-:-:S04]  /*0b40*/  FFMA R11, R11, R6, UR4 ;  /* 0x000000040b0b7e23 */ /* 0x001fc80008000006 */
[C---:B------:R-:W-:Y:S01]  /*0b50*/  FMUL R12, R11.reuse, 0.5 ;  /* 0x3f0000000b0c7820 */ /* 0x040fe20000400000 */
[----:B------:R-:W-:-:S04]  /*0b60*/  FSETP.NEU.AND P1, PT, R11, RZ, PT ;  /* 0x000000ff0b00720b */ /* 0x000fc80003f2d000 */
[----:B------:R-:W-:Y:S01]  /*0b70*/  FSETP.EQ.OR P1, PT, R0, 1, !P1 ;  /* 0x3f8000000000780b */ /* 0x000fe20004f22400 */
[----:B------:R-:W0:Y:S02]  /*0b80*/  FRND.TRUNC R12, R12 ;  /* 0x0000000c000c7307 */ /* 0x000e24000020d000 */
[----:B0-----:R-:W-:-:S10]  /*0b90*/  FADD R14, R12, R12 ;  /* 0x0000000c0c0e7221 */ /* 0x001fd40000000000 */
[----:B------:R-:W-:Y:S05]  /*0ba0*/  @P1 BRA `(.L_x_16) ;  /* 0x0000000000ac1947 */ /* 0x000fea0003800000 */
[----:B------:R-:W-:-:S04]  /*0bb0*/  FSETP.NAN.AND P1, PT, |R11|, |R11|, PT ;  /* 0x4000000b0b00720b */ /* 0x000fc80003f28200 */
[----:B------:R-:W-:-:S13]  /*0bc0*/  FSETP.NAN.OR P1, PT, |R0|, |R0|, P1 ;  /* 0x400000000000720b */ /* 0x000fda0000f28600 */
[----:B------:R-:W-:Y:S05]  /*0bd0*/  @P1 BRA `(.L_x_17) ;  /* 0x00000000009c1947 */ /* 0x000fea0003800000 */
[----:B------:R-:W-:Y:S01]  /*0be0*/  FADD R12, R11, -R14 ;  /* 0x8000000e0b0c7221 */ /* 0x000fe20000000000 */
[----:B------:R-:W-:Y:S06]  /*0bf0*/  @P0 BRA `(.L_x_18) ;  /* 0x0000000000800947 */ /* 0x000fec0003800000 */
[----:B------:R-:W-:Y:S02]  /*0c00*/  FSETP.NEU.AND P1, PT, |R11|, +INF , PT ;  /* 0x7f8000000b00780b */ /* 0x000fe40003f2d200 */
[----:B------:R-:W-:-:S13]  /*0c10*/  FSETP.EQ.AND P2, PT, R0, -1, PT ;  /* 0xbf8000000000780b */ /* 0x000fda0003f42000 */
[----:B------:R-:W-:Y:S05]  /*0c20*/  @!P1 BRA P2, `(.L_x_16) ;  /* 0x00000000008c9947 */ /* 0x000fea0001000000 */
[CC--:B------:R-:W-:Y:S01]  /*0c30*/  FMUL R13, R8.reuse, R11.reuse ;  /* 0x0000000b080d7220 */ /* 0x0c0fe20000400000 */
[----:B------:R-:W-:Y:S01]  /*0c40*/  HFMA2 R18, -RZ, RZ, 0.64013671875, -15.109375 ;  /* 0x391fcb8eff127431 */ /* 0x000fe200000001ff */
[----:B------:R-:W-:Y:S02]  /*0c50*/  FRND.FLOOR R20, R11 ;  /* 0x0000000b00147307 */ /* 0x000fe40000205000 */
[----:B------:R-:W-:Y:S01]  /*0c60*/  FFMA R16, R8, R11, -R13 ;  /* 0x0000000b08107223 */ /* 0x000fe2000000080d */
[----:B------:R-:W-:-:S03]  /*0c70*/  FSETP.GT.AND P2, PT, |R13|, 152, PT ;  /* 0x431800000d00780b */ /* 0x000fc60003f44200 */
[----:B------:R-:W-:Y:S02]  /*0c80*/  FFMA R16, R9, R11, R16 ;  /* 0x0000000b09107223 */ /* 0x000fe40000000010 */
[----:B------:R-:W0:Y:S08]  /*0c90*/  FRND R14, R13 ;  /* 0x0000000d000e7307 */ /* 0x000e300000201000 */
[----:B------:R-:W1:Y:S01]  /*0ca0*/  F2I.NTZ R17, R13 ;  /* 0x0000000d00117305 */ /* 0x000e620000203100 */
[----:B0-----:R-:W-:Y:S01]  /*0cb0*/  FADD R15, R13, -R14 ;  /* 0x8000000e0d0f7221 */ /* 0x001fe20000000000 */
[----:B------:R-:W-:-:S03]  /*0cc0*/  FSETP.GT.AND P1, PT, R14, RZ, PT ;  /* 0x000000ff0e00720b */ /* 0x000fc60003f24000 */
[----:B------:R-:W-:Y:S01]  /*0cd0*/  FADD R15, R15, R16 ;  /* 0x000000100f0f7221 */ /* 0x000fe20000000000 */
[----:B------:R-:W-:Y:S02]  /*0ce0*/  SEL R14, RZ, 0x83000000, P1 ;  /* 0x83000000ff0e7807 */ /* 0x000fe40000800000 */
[----:B------:R-:W-:Y:S01]  /*0cf0*/  FSETP.GEU.AND P1, PT, R13, RZ, PT ;  /* 0x000000ff0d00720b */ /* 0x000fe20003f2e000 */
[----:B------:R-:W-:Y:S02]  /*0d00*/  FFMA R16, R15, R18, 0.0013391353422775864601 ;  /* 0x3aaf85ed0f107423 */ /* 0x000fe40000000012 */
[----:B-1----:R-:W-:Y:S01]  /*0d10*/  IMAD R17, R17, 0x800000, -R14 ;  /* 0x0080000011117824 */ /* 0x002fe200078e0a0e */
[----:B------:R-:W-:Y:S01]  /*0d20*/  FSEL R13, RZ, +INF , !P1 ;  /* 0x7f800000ff0d7808 */ /* 0x000fe20004800000 */
[----:B------:R-:W-:Y:S01]  /*0d30*/  FFMA R16, R15, R16, 0.0096188392490148544312 ;  /* 0x3c1d98560f107423 */ /* 0x000fe20000000010 */
[----:B------:R-:W-:-:S03]  /*0d40*/  FSETP.NEU.AND P1, PT, |R12|, 1, PT ;  /* 0x3f8000000c00780b */ /* 0x000fc60003f2d200 */
[----:B------:R-:W-:-:S04]  /*0d50*/  FFMA R16, R15, R16, 0.055503588169813156128 ;  /* 0x3d6357bb0f107423 */ /* 0x000fc80000000010 */
[----:B------:R-:W-:-:S04]  /*0d60*/  FFMA R16, R15, R16, 0.24022644758224487305 ;  /* 0x3e75fdec0f107423 */ /* 0x000fc80000000010 */
[----:B------:R-:W-:Y:S01]  /*0d70*/  FFMA R18, R15, R16, 0.69314718246459960938 ;  /* 0x3f3172180f127423 */ /* 0x000fe20000000010 */
[----:B------:R-:W-:-:S03]  /*0d80*/  VIADD R16, R14, 0x7f000000 ;  /* 0x7f0000000e107836 */ /* 0x000fc60000000000 */
[----:B------:R-:W-:-:S04]  /*0d90*/  FFMA R15, R15, R18, 1 ;  /* 0x3f8000000f0f7423 */ /* 0x000fc80000000012 */
[----:B------:R-:W-:-:S04]  /*0da0*/  FMUL R16, R16, R15 ;  /* 0x0000000f10107220 */ /* 0x000fc80000400000 */
[----:B------:R-:W-:Y:S01]  /*0db0*/  @!P2 FMUL R13, R17, R16 ;  /* 0x00000010110da220 */ /* 0x000fe20000400000 */
[----:B------:R-:W-:-:S04]  /*0dc0*/  FSETP.NEU.AND P2, PT, R11, R20, PT ;  /* 0x000000140b00720b */ /* 0x000fc80003f4d000 */
[----:B------:R-:W-:-:S04]  /*0dd0*/  FSEL R13, R13, -R13, P1 ;  /* 0x8000000d0d0d7208 */ /* 0x000fc80000800000 */
[----:B------:R-:W-:Y:S01]  /*0de0*/  FSEL R13, R13, +QNAN , !P2 ;  /* 0x7fffffff0d0d7808 */ /* 0x000fe20005000000 */
[----:B------:R-:W-:Y:S06]  /*0df0*/  BRA `(.L_x_16) ;  /* 0x0000000000187947 */ /* 0x000fec0003800000 */
.L_x_18:
[----:B------:R-:W-:Y:S02]  /*0e00*/  FSETP.NEU.AND P2, PT, |R12|, 1, PT ;  /* 0x3f8000000c00780b */ /* 0x000fe40003f4d200 */
[----:B------:R-:W-:-:S04]  /*0e10*/  FSETP.GEU.AND P1, PT, R11, RZ, PT ;  /* 0x000000ff0b00720b */ /* 0x000fc80003f2e000 */
[----:B------:R-:W-:-:S07]  /*0e20*/  SEL R13, R10, R7, !P1 ;  /* 0x000000070a0d7207 */ /* 0x000fce0004800000 */
[----:B------:R-:W-:Y:S01]  /*0e30*/  @P2 LOP3.LUT R13, R13, 0x7fffffff, RZ, 0xc0, !PT ;  /* 0x7fffffff0d0d2812 */ /* 0x000fe200078ec0ff */
[----:B------:R-:W-:Y:S06]  /*0e40*/  BRA `(.L_x_16) ;  /* 0x0000000000047947 */ /* 0x000fec0003800000 */
.L_x_17:
[----:B------:R-:W-:-:S07]  /*0e50*/  FADD R13, R11, R0 ;  /* 0x000000000b0d7221 */ /* 0x000fce0000000000 */
.L_x_16:
[----:B------:R-:W-:Y:S05]  /*0e60*/  BSYNC.RECONVERGENT B1 ;  /* 0x0000000000017941 */ /* 0x000fea0003800200 */
.L_x_15:
[----:B------:R0:W-:Y:S02]  /*0e70*/  STG.E desc[UR6][R4.64], R13 ;  /* 0x0000000d04007986 */ /* 0x0001e4000c101906 */
.L_x_14:
[----:B------:R-:W-:Y:S05]  /*0e80*/  BSYNC.RECONVERGENT B0 ;  /* 0x0000000000007941 */ /* 0x000fea0003800200 */
.L_x_13:
[----:B------:R-:W-:Y:S01]  /*0e90*/  IADD3 R12, P2, PT, R2, 0x1, RZ ;  /* 0x00000001020c7810 */ /* 0x000fe20007f5e0ff */
[----:B------:R-:W-:Y:S03]  /*0ea0*/  BSSY.RECONVERGENT B0, `(.L_x_19) ;  /* 0x000003d000007945 */ /* 0x000fe60003800200 */
[----:B------:R-:W-:Y:S02]  /*0eb0*/  ISETP.GE.U32.AND P1, PT, R12, UR8, PT ;  /* 0x000000080c007c0c */ /* 0x000fe4000bf26070 */
[----:B0-----:R-:W-:-:S04]  /*0ec0*/  IADD3.X R13, PT, PT, RZ, R3, RZ, P2, !PT ;  /* 0x00000003ff0d7210 */ /* 0x001fc800017fe4ff */
[----:B------:R-:W-:-:S13]  /*0ed0*/  ISETP.GE.U32.AND.EX P1, PT, R13, UR9, PT, P1 ;  /* 0x000000090d007c0c */ /* 0x000fda000bf26110 */
        /* <DEDUP_REMOVED lines=21> */
[----:B------:R-:W-:Y:S01]  /*1030*/  IMAD.MOV.U32 R18, RZ, RZ, 0x391fcb8e ;  /* 0x391fcb8eff127424 */ /* 0x000fe200078e00ff */
        /* <DEDUP_REMOVED lines=19> */
[----:B------:R-:W-:-:S03]  /*1170*/  IADD3 R16, PT, PT, R14, 0x7f000000, RZ ;  /* 0x7f0000000e107810 */ /* 0x000fc60007ffe0ff */
[----:B------:R-:W-:-:S04]  /*1180*/  FFMA R15, R15, R18, 1 ;  /* 0x3f8000000f0f7423 */ /* 0x000fc80000000012 */
[----:B------:R-:W-:-:S04]  /*1190*/  FMUL R16, R16, R15 ;  /* 0x0000000f10107220 */ /* 0x000fc80000400000 */
[----:B------:R-:W-:Y:S01]  /*11a0*/  @!P2 FMUL R13, R17, R16 ;  /* 0x00000010110da220 */ /* 0x000fe20000400000 */
[----:B------:R-:W-:-:S04]  /*11b0*/  FSETP.NEU.AND P2, PT, R11, R20, PT ;  /* 0x000000140b00720b */ /* 0x000fc80003f4d000 */
[----:B------:R-:W-:-:S04]  /*11c0*/  FSEL R13, R13, -R13, P1 ;  /* 0x8000000d0d0d7208 */ /* 0x000fc80000800000 */
[----:B------:R-:W-:Y:S01]  /*11d0*/  FSEL R15, R13, +QNAN , !P2 ;  /* 0x7fffffff0d0f7808 */ /* 0x000fe20005000000 */
[----:B------:R-:W-:Y:S06]  /*11e0*/  BRA `(.L_x_22) ;  /* 0x0000000000187947 */ /* 0x000fec0003800000 */
.L_x_24:
[----:B------:R-:W-:Y:S02]  /*11f0*/  FSETP.NEU.AND P2, PT, |R12|, 1, PT ;  /* 0x3f8000000c00780b */ /* 0x000fe40003f4d200 */
[----:B------:R-:W-:-:S04]  /*1200*/  FSETP.GEU.AND P1, PT, R11, RZ, PT ;  /* 0x000000ff0b00720b */ /* 0x000fc80003f2e000 */
[----:B------:R-:W-:-:S07]  /*1210*/  SEL R15, R10, R7, !P1 ;  /* 0x000000070a0f7207 */ /* 0x000fce0004800000 */
[----:B------:R-:W-:Y:S01]  /*1220*/  @P2 LOP3.LUT R15, R15, 0x7fffffff, RZ, 0xc0, !PT ;  /* 0x7fffffff0f0f2812 */ /* 0x000fe200078ec0ff */
[----:B------:R-:W-:Y:S06]  /*1230*/  BRA `(.L_x_22) ;  /* 0x0000000000047947 */ /* 0x000fec0003800000 */
.L_x_23:
[----:B------:R-:W-:-:S07]  /*1240*/  FADD R15, R11, R0 ;  /* 0x000000000b0f7221 */ /* 0x000fce0000000000 */
.L_x_22:
[----:B------:R-:W-:Y:S05]  /*1250*/  BSYNC.RECONVERGENT B1 ;  /* 0x0000000000017941 */ /* 0x000fea0003800200 */
.L_x_21:
[----:B------:R0:W-:Y:S02]  /*1260*/  STG.E desc[UR6][R4.64+0x4], R15 ;  /* 0x0000040f04007986 */ /* 0x0001e4000c101906 */
.L_x_20:
[----:B------:R-:W-:Y:S05]  /*1270*/  BSYNC.RECONVERGENT B0 ;  /* 0x0000000000007941 */ /* 0x000fea0003800200 */
.L_x_19:
[----:B------:R-:W-:Y:S01]  /*1280*/  IADD3 R12, P2, PT, R2, 0x2, RZ ;  /* 0x00000002020c7810 */ /* 0x000fe20007f5e0ff */
[----:B------:R-:W-:Y:S03]  /*1290*/  BSSY.RECONVERGENT B0, `(.L_x_25) ;  /* 0x000003d000007945 */ /* 0x000fe60003800200 */
[----:B------:R-:W-:Y:S01]  /*12a0*/  ISETP.GE.U32.AND P1, PT, R12, UR8, PT ;  /* 0x000000080c007c0c */ /* 0x000fe2000bf26070 */
[----:B------:R-:W-:-:S05]  /*12b0*/  IMAD.X R13, RZ, RZ, R3, P2 ;  /* 0x000000ffff0d7224 */ /* 0x000fca00010e0603 */
[----:B------:R-:W-:-:S13]  /*12c0*/  ISETP.GE.U32.AND.EX P1, PT, R13, UR9, PT, P1 ;  /* 0x000000090d007c0c */ /* 0x000fda000bf26110 */
[----:B------:R-:W-:Y:S05]  /*12d0*/  @P1 BRA `(.L_x_26) ;  /* 0x0000000000e01947 */ /* 0x000fea0003800000 */
[----:B------:R-:W1:Y:S01]  /*12e0*/  LDCU UR4, c[0x0][0x388] ;  /* 0x00007100ff0477ac */ /* 0x000e620008000800 */
[----:B------:R-:W1:Y:S01]  /*12f0*/  I2F.U64 R11, R12 ;  /* 0x0000000c000b7312 */ /* 0x000e620000301000 */
[----:B------:R-:W-:Y:S01]  /*1300*/  BSSY.RECONVERGENT B1, `(.L_x_27) ;  /* 0x0000034000017945 */ /* 0x000fe20003800200 */
[----:B0-----:R-:W-:Y:S01]  /*1310*/  MOV R15, 0x3f800000 ;  /* 0x3f800000000f7802 */ /* 0x001fe20000000f00 */
[----:B-1----:R-:W-:-:S04]  /*1320*/  FFMA R11, R11, R6, UR4 ;  /* 0x000000040b0b7e23 */ /* 0x002fc80008000006 */
        /* <DEDUP_REMOVED lines=27> */
[----:B------:R-:W-:Y:S01]  /*14e0*/  FFMA R16, R15, R18, 0.0013391353422775864601 ;  /* 0x3aaf85ed0f107423 */ /* 0x000fe20000000012 */
[----:B-1----:R-:W-:Y:S02]  /*14f0*/  LEA R17, R17, -R14, 0x17 ;  /* 0x8000000e11117211 */ /* 0x002fe400078eb8ff */
        /* <DEDUP_REMOVED lines=14> */
.L_x_30:
[----:B------:R-:W-:Y:S02]  /*15e0*/  FSETP.NEU.AND P2, PT, |R12|, 1, PT ;  /* 0x3f8000000c00780b */ /* 0x000fe40003f4d200 */
[----:B------:R-:W-:-:S04]  /*15f0*/  FSETP.GEU.AND P1, PT, R11, RZ, PT ;  /* 0x000000ff0b00720b */ /* 0x000fc80003f2e000 */
[----:B------:R-:W-:-:S07]  /*1600*/  SEL R15, R10, R7, !P1 ;  /* 0x000000070a0f7207 */ /* 0x000fce0004800000 */
[----:B------:R-:W-:Y:S01]  /*1610*/  @P2 LOP3.LUT R15, R15, 0x7fffffff, RZ, 0xc0, !PT ;  /* 0x7fffffff0f0f2812 */ /* 0x000fe200078ec0ff */
[----:B------:R-:W-:Y:S06]  /*1620*/  BRA `(.L_x_28) ;  /* 0x0000000000047947 */ /* 0x000fec0003800000 */
.L_x_29:
[----:B------:R-:W-:-:S07]  /*1630*/  FADD R15, R11, R0 ;  /* 0x000000000b0f7221 */ /* 0x000fce0000000000 */
.L_x_28:
[----:B------:R-:W-:Y:S05]  /*1640*/  BSYNC.RECONVERGENT B1 ;  /* 0x0000000000017941 */ /* 0x000fea0003800200 */
.L_x_27:
[----:B------:R1:W-:Y:S02]  /*1650*/  STG.E desc[UR6][R4.64+0x8], R15 ;  /* 0x0000080f04007986 */ /* 0x0003e4000c101906 */
.L_x_26:
[----:B------:R-:W-:Y:S05]  /*1660*/  BSYNC.RECONVERGENT B0 ;  /* 0x0000000000007941 */ /* 0x000fea0003800200 */
.L_x_25:
[----:B------:R-:W-:-:S05]  /*1670*/  IADD3 R12, P1, PT, R2, 0x3, RZ ;  /* 0x00000003020c7810 */ /* 0x000fca0007f3e0ff */
[----:B------:R-:W-:Y:S01]  /*1680*/  IMAD.X R13, RZ, RZ, R3, P1 ;  /* 0x000000ffff0d7224 */ /* 0x000fe200008e0603 */
[----:B------:R-:W-:-:S04]  /*1690*/  ISETP.GE.U32.AND P1, PT, R12, UR8, PT ;  /* 0x000000080c007c0c */ /* 0x000fc8000bf26070 */
[----:B------:R-:W-:-:S13]  /*16a0*/  ISETP.GE.U32.AND.EX P1, PT, R13, UR9, PT, P1 ;  /* 0x000000090d007c0c */ /* 0x000fda000bf26110 */
[----:B------:R-:W-:Y:S05]  /*16b0*/  @P1 EXIT ;  /* 0x000000000000194d */ /* 0x000fea0003800000 */
[----:B------:R-:W2:Y:S01]  /*16c0*/  LDCU UR4, c[0x0][0x388] ;  /* 0x00007100ff0477ac */ /* 0x000ea20008000800 */
[----:B------:R-:W2:Y:S01]  /*16d0*/  I2F.U64 R3, R12 ;  /* 0x0000000c00037312 */ /* 0x000ea20000301000 */
[----:B01----:R-:W-:Y:S01]  /*16e0*/  IMAD.MOV.U32 R15, RZ, RZ, 0x391fcb8e ;  /* 0x391fcb8eff0f7424 */ /* 0x003fe200078e00ff */
[----:B------:R-:W-:Y:S01]  /*16f0*/  BSSY.RECONVERGENT B0, `(.L_x_31) ;  /* 0x0000033000007945 */ /* 0x000fe20003800200 */
[----:B--2---:R-:W-:-:S04]  /*1700*/  FFMA R3, R3, R6, UR4 ;  /* 0x0000000403037e23 */ /* 0x004fc80008000006 */
[----:B------:R-:W-:-:S04]  /*1710*/  FMUL R11, R8, R3 ;  /* 0x00000003080b7220 */ /* 0x000fc80000400000 */
[----:B------:R-:W0:Y:S01]  /*1720*/  FRND R2, R11 ;  /* 0x0000000b00027307 */ /* 0x000e220000201000 */
[-C--:B------:R-:W-:Y:S01]  /*1730*/  FFMA R8, R8, R3.reuse, -R11 ;  /* 0x0000000308087223 */ /* 0x080fe2000000080b */
[C---:B------:R-:W-:Y:S02]  /*1740*/  FSETP.GT.AND P2, PT, |R11|.reuse, 152, PT ;  /* 0x431800000b00780b */ /* 0x040fe40003f44200 */
[----:B------:R-:W-:Y:S01]  /*1750*/  FSETP.GEU.AND P3, PT, R11, RZ, PT ;  /* 0x000000ff0b00720b */ /* 0x000fe20003f6e000 */
[----:B------:R-:W-:-:S03]  /*1760*/  FFMA R8, R9, R3, R8 ;  /* 0x0000000309087223 */ /* 0x000fc60000000008 */
[----:B------:R-:W-:Y:S01]  /*1770*/  F2I.NTZ R6, R11 ;  /* 0x0000000b00067305 */ /* 0x000fe20000203100 */
[----:B0-----:R-:W-:Y:S01]  /*1780*/  FADD R9, R11, -R2 ;  /* 0x800000020b097221 */ /* 0x001fe20000000000 */
[----:B------:R-:W-:Y:S01]  /*1790*/  FSETP.GT.AND P1, PT, R2, RZ, PT ;  /* 0x000000ff0200720b */ /* 0x000fe20003f24000 */
[C---:B------:R-:W-:Y:S02]  /*17a0*/  FMUL R2, R3.reuse, 0.5 ;  /* 0x3f00000003027820 */ /* 0x040fe40000400000 */
[----:B------:R-:W-:Y:S01]  /*17b0*/  FADD R8, R8, R9 ;  /* 0x0000000908087221 */ /* 0x000fe20000000000 */
[----:B------:R-:W-:Y:S02]  /*17c0*/  SEL R13, RZ, 0x83000000, P1 ;  /* 0x83000000ff0d7807 */ /* 0x000fe40000800000 */
[----:B------:R-:W-:Y:S01]  /*17d0*/  FSETP.NEU.AND P1, PT, R3, RZ, PT ;  /* 0x000000ff0300720b */ /* 0x000fe20003f2d000 */
[----:B------:R-:W-:Y:S01]  /*17e0*/  FFMA R9, R8, R15, 0.0013391353422775864601 ;  /* 0x3aaf85ed08097423 */ /* 0x000fe2000000000f */
[----:B------:R-:W0:Y:S02]  /*17f0*/  FRND.TRUNC R2, R2 ;  /* 0x0000000200027307 */ /* 0x000e24000020d000 */
[----:B------:R-:W-:Y:S01]  /*1800*/  FSETP.EQ.OR P1, PT, R0, 1, !P1 ;  /* 0x3f8000000000780b */ /* 0x000fe20004f22400 */
[----:B------:R-:W-:-:S04]  /*1810*/  FFMA R9, R8, R9, 0.0096188392490148544312 ;  /* 0x3c1d985608097423 */ /* 0x000fc80000000009 */
[----:B------:R-:W-:-:S04]  /*1820*/  FFMA R9, R8, R9, 0.055503588169813156128 ;  /* 0x3d6357bb08097423 */ /* 0x000fc80000000009 */
[----:B------:R-:W-:-:S04]  /*1830*/  FFMA R9, R8, R9, 0.24022644758224487305 ;  /* 0x3e75fdec08097423 */ /* 0x000fc80000000009 */
[----:B------:R-:W-:Y:S01]  /*1840*/  FFMA R9, R8, R9, 0.69314718246459960938 ;  /* 0x3f31721808097423 */ /* 0x000fe20000000009 */
[----:B0-----:R-:W-:-:S03]  /*1850*/  FADD R2, R2, R2 ;  /* 0x0000000202027221 */ /* 0x001fc60000000000 */
[----:B------:R-:W-:Y:S01]  /*1860*/  FFMA R9, R8, R9, 1 ;  /* 0x3f80000008097423 */ /* 0x000fe20000000009 */
[----:B------:R-:W-:Y:S01]  /*1870*/  IADD3 R8, PT, PT, R13, 0x7f000000, RZ ;  /* 0x7f0000000d087810 */ /* 0x000fe20007ffe0ff */
[----:B------:R-:W-:-:S04]  /*1880*/  IMAD R13, R6, 0x800000, -R13 ;  /* 0x00800000060d7824 */ /* 0x000fc800078e0a0d */
[----:B------:R-:W-:Y:S01]  /*1890*/  FMUL R8, R9, R8 ;  /* 0x0000000809087220 */ /* 0x000fe20000400000 */
[----:B------:R-:W-:-:S03]  /*18a0*/  IMAD.MOV.U32 R9, RZ, RZ, 0x3f800000 ;  /* 0x3f800000ff097424 */ /* 0x000fc600078e00ff */
[----:B------:R-:W-:Y:S01]  /*18b0*/  FMUL R8, R8, R13 ;  /* 0x0000000d08087220 */ /* 0x000fe20000400000 */
[----:B------:R-:W-:Y:S01]  /*18c0*/  @P2 FSEL R8, RZ, +INF , !P3 ;  /* 0x7f800000ff082808 */ /* 0x000fe20005800000 */
[----:B------:R-:W-:Y:S06]  /*18d0*/  @P1 BRA `(.L_x_32) ;  /* 0x0000000000501947 */ /* 0x000fec0003800000 */
[----:B------:R-:W-:-:S04]  /*18e0*/  FSETP.NAN.AND P1, PT, |R3|, |R3|, PT ;  /* 0x400000030300720b */ /* 0x000fc80003f28200 */
[----:B------:R-:W-:-:S13]  /*18f0*/  FSETP.NAN.OR P1, PT, |R0|, |R0|, P1 ;  /* 0x400000000000720b */ /* 0x000fda0000f28600 */
[----:B------:R-:W-:Y:S05]  /*1900*/  @P1 BRA `(.L_x_33) ;  /* 0x0000000000401947 */ /* 0x000fea0003800000 */
[----:B------:R-:W-:Y:S01]  /*1910*/  FADD R2, R3, -R2 ;  /* 0x8000000203027221 */ /* 0x000fe20000000000 */
[----:B------:R-:W-:Y:S06]  /*1920*/  @P0 BRA `(.L_x_34) ;  /* 0x0000000000240947 */ /* 0x000fec0003800000 */
[----:B------:R-:W-:Y:S02]  /*1930*/  FSETP.EQ.AND P1, PT, R0, -1, PT ;  /* 0xbf8000000000780b */ /* 0x000fe40003f22000 */
[----:B------:R-:W-:-:S13]  /*1940*/  FSETP.NEU.AND P0, PT, |R3|, +INF , PT ;  /* 0x7f8000000300780b */ /* 0x000fda0003f0d200 */
[----:B------:R-:W-:Y:S05]  /*1950*/  @!P0 BRA P1, `(.L_x_32) ;  /* 0x0000000000308947 */ /* 0x000fea0000800000 */
[----:B------:R-:W0:Y:S01]  /*1960*/  FRND.FLOOR R0, R3 ;  /* 0x0000000300007307 */ /* 0x000e220000205000 */
[----:B------:R-:W-:-:S04]  /*1970*/  FSETP.NEU.AND P0, PT, |R2|, 1, PT ;  /* 0x3f8000000200780b */ /* 0x000fc80003f0d200 */
[----:B------:R-:W-:Y:S02]  /*1980*/  FSEL R9, R8, -R8, P0 ;  /* 0x8000000808097208 */ /* 0x000fe40000000000 */
[----:B0-----:R-:W-:-:S04]  /*1990*/  FSETP.NEU.AND P1, PT, R3, R0, PT ;  /* 0x000000000300720b */ /* 0x001fc80003f2d000 */
[----:B------:R-:W-:Y:S01]  /*19a0*/  FSEL R9, R9, +QNAN , !P1 ;  /* 0x7fffffff09097808 */ /* 0x000fe20004800000 */
[----:B------:R-:W-:Y:S08]  /*19b0*/  BRA `(.L_x_32) ;  /* 0x0000000000187947 */ /* 0x000ff00003800000 */
.L_x_34:
[----:B------:R-:W-:Y:S02]  /*19c0*/  FSETP.NEU.AND P1, PT, |R2|, 1, PT ;  /* 0x3f8000000200780b */ /* 0x000fe40003f2d200 */
[----:B------:R-:W-:-:S04]  /*19d0*/  FSETP.GEU.AND P0, PT, R3, RZ, PT ;  /* 0x000000ff0300720b */ /* 0x000fc80003f0e000 */
[----:B------:R-:W-:-:S07]  /*19e0*/  SEL R9, R10, R7, !P0 ;  /* 0x000000070a097207 */ /* 0x000fce0004000000 */
[----:B------:R-:W-:Y:S01]  /*19f0*/  @P1 LOP3.LUT R9, R9, 0x7fffffff, RZ, 0xc0, !PT ;  /* 0x7fffffff09091812 */ /* 0x000fe200078ec0ff */
[----:B------:R-:W-:Y:S06]  /*1a00*/  BRA `(.L_x_32) ;  /* 0x0000000000047947 */ /* 0x000fec0003800000 */
.L_x_33:
[----:B------:R-:W-:-:S07]  /*1a10*/  FADD R9, R3, R0 ;  /* 0x0000000003097221 */ /* 0x000fce0000000000 */
.L_x_32:
[----:B------:R-:W-:Y:S05]  /*1a20*/  BSYNC.RECONVERGENT B0 ;  /* 0x0000000000007941 */ /* 0x000fea0003800200 */
.L_x_31:
[----:B------:R-:W-:Y:S01]  /*1a30*/  STG.E desc[UR6][R4.64+0xc], R9 ;  /* 0x00000c0904007986 */ /* 0x000fe2000c101906 */
[----:B------:R-:W-:Y:S05]  /*1a40*/  EXIT ;  /* 0x000000000000794d */ /* 0x000fea0003800000 */
.L_x_12:
        /* <DEDUP_REMOVED lines=11> */
[----:B------:R-:W-:Y:S02]  /*1b00*/  HFMA2 R13, -RZ, RZ, 1.875, 0 ;  /* 0x3f800000ff0d7431 */ /* 0x000fe400000001ff */
[----:B0-----:R-:W-:-:S05]  /*1b10*/  FFMA R11, R11, R6, UR8 ;  /* 0x000000080b0b7e23 */ /* 0x001fca0008000006 */
[----:B------:R-:W-:-:S04]  /*1b20*/  FSETP.NEU.AND P1, PT, R11, RZ, PT ;  /* 0x000000ff0b00720b */ /* 0x000fc80003f2d000 */
[----:B------:R-:W-:-:S13]  /*1b30*/  FSETP.EQ.OR P1, PT, R0, 1, !P1 ;  /* 0x3f8000000000780b */ /* 0x000fda0004f22400 */
[----:B------:R-:W-:Y:S05]  /*1b40*/  @P1 BRA `(.L_x_38) ;  /* 0x0000000000a01947 */ /* 0x000fea0003800000 */
[----:B------:R-:W-:-:S04]  /*1b50*/  FSETP.NAN.AND P1, PT, |R11|, |R11|, PT ;  /* 0x4000000b0b00720b */ /* 0x000fc80003f28200 */
[----:B------:R-:W-:-:S13]  /*1b60*/  FSETP.NUM.AND P1, PT, |R0|, |R0|, !P1 ;  /* 0x400000000000720b */ /* 0x000fda0004f27200 */
[----:B------:R-:W-:Y:S01]  /*1b70*/  @!P1 FADD R13, R11, R0 ;  /* 0x000000000b0d9221 */ /* 0x000fe20000000000 */
[----:B------:R-:W-:Y:S06]  /*1b80*/  @!P1 BRA `(.L_x_38) ;  /* 0x0000000000909947 */ /* 0x000fec0003800000 */
[----:B------:R-:W-:Y:S05]  /*1b90*/  @!P0 BRA `(.L_x_39) ;  /* 0x0000000000248947 */ /* 0x000fea0003800000 */
[C---:B------:R-:W-:Y:S01]  /*1ba0*/  FMUL R12, R11.reuse, 0.5 ;  /* 0x3f0000000b0c7820 */ /* 0x040fe20000400000 */
[----:B------:R-:W-:-:S04]  /*1bb0*/  FSETP.GEU.AND P2, PT, R11, RZ, PT ;  /* 0x000000ff0b00720b */ /* 0x000fc80003f4e000 */
[----:B------:R-:W-:Y:S01]  /*1bc0*/  SEL R13, R10, R7, !P2 ;  /* 0x000000070a0d7207 */ /* 0x000fe20005000000 */
[----:B------:R-:W0:Y:S02]  /*1bd0*/  FRND.TRUNC R12, R12 ;  /* 0x0000000c000c7307 */ /* 0x000e24000020d000 */
[----:B0-----:R-:W-:-:S04]  /*1be0*/  FADD R14, R12, R12 ;  /* 0x0000000c0c0e7221 */ /* 0x001fc80000000000 */
[----:B------:R-:W-:-:S05]  /*1bf0*/  FADD R14, R11, -R14 ;  /* 0x8000000e0b0e7221 */ /* 0x000fca0000000000 */
[----:B------:R-:W-:-:S13]  /*1c00*/  FSETP.NEU.AND P1, PT, |R14|, 1, PT ;  /* 0x3f8000000e00780b */ /* 0x000fda0003f2d200 */
[----:B------:R-:W-:Y:S01]  /*1c10*/  @P1 LOP3.LUT R13, R13, 0x7fffffff, RZ, 0xc0, !PT ;  /* 0x7fffffff0d0d1812 */ /* 0x000fe200078ec0ff */
[----:B------:R-:W-:Y:S06]  /*1c20*/  BRA `(.L_x_38) ;  /* 0x0000000000687947 */ /* 0x000fec0003800000 */
.L_x_39:
[----:B------:R-:W-:Y:S01]  /*1c30*/  FMUL R13, R8, R11 ;  /* 0x0000000b080d7220 */ /* 0x000fe20000400000 */
[----:B------:R-:W-:-:S03]  /*1c40*/  IMAD.MOV.U32 R17, RZ, RZ, 0x391fcb8e ;  /* 0x391fcb8eff117424 */ /* 0x000fc600078e00ff */
[----:B------:R-:W0:Y:S01]  /*1c50*/  FRND R12, R13 ;  /* 0x0000000d000c7307 */ /* 0x000e220000201000 */
[-C--:B------:R-:W-:Y:S01]  /*1c60*/  FFMA R14, R8, R11.reuse, -R13 ;  /* 0x0000000b080e7223 */ /* 0x080fe2000000080d */
[C---:B------:R-:W-:Y:S02]  /*1c70*/  FSETP.GT.AND P1, PT, |R13|.reuse, 152, PT ;  /* 0x431800000d00780b */ /* 0x040fe40003f24200 */
[----:B------:R-:W-:Y:S01]  /*1c80*/  FSETP.GEU.AND P3, PT, R13, RZ, PT ;  /* 0x000000ff0d00720b */ /* 0x000fe20003f6e000 */
[----:B------:R-:W-:Y:S01]  /*1c90*/  FFMA R15, R9, R11, R14 ;  /* 0x0000000b090f7223 */ /* 0x000fe2000000000e */
[----:B0-----:R-:W-:Y:S01]  /*1ca0*/  FADD R14, R13, -R12 ;  /* 0x8000000c0d0e7221 */ /* 0x001fe20000000000 */
[----:B------:R-:W-:-:S03]  /*1cb0*/  FSETP.GT.AND P2, PT, R12, RZ, PT ;  /* 0x000000ff0c00720b */ /* 0x000fc60003f44000 */
[----:B------:R-:W-:Y:S01]  /*1cc0*/  FADD R14, R14, R15 ;  /* 0x0000000f0e0e7221 */ /* 0x000fe20000000000 */
[----:B------:R-:W-:Y:S02]  /*1cd0*/  SEL R12, RZ, 0x83000000, P2 ;  /* 0x83000000ff0c7807 */ /* 0x000fe40001000000 */
[----:B------:R-:W-:Y:S01]  /*1ce0*/  FSETP.NEU.AND P2, PT, R0, -1, PT ;  /* 0xbf8000000000780b */ /* 0x000fe20003f4d000 */
[----:B------:R-:W-:-:S04]  /*1cf0*/  FFMA R15, R14, R17, 0.0013391353422775864601 ;  /* 0x3aaf85ed0e0f7423 */ /* 0x000fc80000000011 */
[----:B------:R-:W-:-:S04]  /*1d00*/  FFMA R15, R14, R15, 0.0096188392490148544312 ;  /* 0x3c1d98560e0f7423 */ /* 0x000fc8000000000f */
[C---:B------:R-:W-:Y:S02]  /*1d10*/  FFMA R17, R14.reuse, R15, 0.055503588169813156128 ;  /* 0x3d6357bb0e117423 */ /* 0x040fe4000000000f */
[----:B------:R0:W1:Y:S02]  /*1d20*/  F2I.NTZ R15, R13 ;  /* 0x0000000d000f7305 */ /* 0x0000640000203100 */
[----:B------:R-:W-:-:S04]  /*1d30*/  FFMA R17, R14, R17, 0.24022644758224487305 ;  /* 0x3e75fdec0e117423 */ /* 0x000fc80000000011 */
[----:B------:R-:W-:Y:S01]  /*1d40*/  FFMA R17, R14, R17, 0.69314718246459960938 ;  /* 0x3f3172180e117423 */ /* 0x000fe20000000011 */
[----:B0-----:R-:W-:-:S03]  /*1d50*/  FSEL R13, RZ, +INF , !P3 ;  /* 0x7f800000ff0d7808 */ /* 0x001fc60005800000 */
[----:B------:R-:W-:Y:S01]  /*1d60*/  FFMA R17, R14, R17, 1 ;  /* 0x3f8000000e117423 */ /* 0x000fe20000000011 */
[----:B------:R-:W-:Y:S01]  /*1d70*/  VIADD R14, R12, 0x7f000000 ;  /* 0x7f0000000c0e7836 */ /* 0x000fe20000000000 */
[----:B-1----:R-:W-:-:S03]  /*1d80*/  LEA R15, R15, -R12, 0x17 ;  /* 0x8000000c0f0f7211 */ /* 0x002fc600078eb8ff */
[----:B------:R-:W-:-:S04]  /*1d90*/  FMUL R14, R14, R17 ;  /* 0x000000110e0e7220 */ /* 0x000fc80000400000 */
[----:B------:R-:W-:Y:S01]  /*1da0*/  @!P1 FMUL R13, R15, R14 ;  /* 0x0000000e0f0d9220 */ /* 0x000fe20000400000 */
[----:B------:R-:W-:-:S04]  /*1db0*/  FSETP.NEU.AND P1, PT, |R11|, +INF , PT ;  /* 0x7f8000000b00780b */ /* 0x000fc80003f2d200 */
[----:B------:R-:W-:-:S09]  /*1dc0*/  @!P2 FSEL R13, R13, 1, P1 ;  /* 0x3f8000000d0da808 */ /* 0x000fd20000800000 */
.L_x_38:
[----:B------:R-:W-:Y:S05]  /*1dd0*/  BSYNC.RECONVERGENT B1 ;  /* 0x0000000000017941 */ /* 0x000fea0003800200 */
.L_x_37:
[----:B------:R0:W-:Y:S02]  /*1de0*/  STG.E desc[UR6][R4.64], R13 ;  /* 0x0000000d04007986 */ /* 0x0001e4000c101906 */
.L_x_36:
[----:B------:R-:W-:Y:S05]  /*1df0*/  BSYNC.RECONVERGENT B0 ;  /* 0x0000000000007941 */ /* 0x000fea0003800200 */
.L_x_35:
[----:B------:R-:W-:Y:S01]  /*1e00*/  IADD3 R12, P2, PT, R2, 0x1, RZ ;  /* 0x00000001020c7810 */ /* 0x000fe20007f5e0ff */
[----:B------:R-:W-:Y:S03]  /*1e10*/  BSSY.RECONVERGENT B0, `(.L_x_40) ;  /* 0x0000039000007945 */ /* 0x000fe60003800200 */
[----:B------:R-:W-:Y:S01]  /*1e20*/  ISETP.GE.U32.AND P1, PT, R12, UR4, PT ;  /* 0x000000040c007c0c */ /* 0x000fe2000bf26070 */
[----:B0-----:R-:W-:-:S05]  /*1e30*/  IMAD.X R13, RZ, RZ, R3, P2 ;  /* 0x000000ffff0d7224 */ /* 0x001fca00010e0603 */
[----:B------:R-:W-:-:S13]  /*1e40*/  ISETP.GE.U32.AND.EX P1, PT, R13, UR5, PT, P1 ;  /* 0x000000050d007c0c */ /* 0x000fda000bf26110 */
[----:B------:R-:W-:Y:S05]  /*1e50*/  @P1 BRA `(.L_x_41) ;  /* 0x0000000000d01947 */ /* 0x000fea0003800000 */
[----:B------:R-:W0:Y:S01]  /*1e60*/  LDCU UR8, c[0x0][0x388] ;  /* 0x00007100ff0877ac */ /* 0x000e220008000800 */
[----:B------:R-:W0:Y:S01]  /*1e70*/  I2F.U64 R11, R12 ;  /* 0x0000000c000b7312 */ /* 0x000e220000301000 */
[----:B------:R-:W-:Y:S01]  /*1e80*/  BSSY.RECONVERGENT B1, `(.L_x_42) ;  /* 0x0000030000017945 */ /* 0x000fe20003800200 */
[----:B------:R-:W-:Y:S02]  /*1e90*/  IMAD.MOV.U32 R15, RZ, RZ, 0x3f800000 ;  /* 0x3f800000ff0f7424 */ /* 0x000fe400078e00ff */
[----:B0-----:R-:W-:-:S05]  /*1ea0*/  FFMA R11, R11, R6, UR8 ;  /* 0x000000080b0b7e23 */ /* 0x001fca0008000006 */
[----:B------:R-:W-:-:S04]  /*1eb0*/  FSETP.NEU.AND P1, PT, R11, RZ, PT ;  /* 0x000000ff0b00720b */ /* 0x000fc80003f2d000 */
[----:B------:R-:W-:-:S13]  /*1ec0*/  FSETP.EQ.OR P1, PT, R0, 1, !P1 ;  /* 0x3f8000000000780b */ /* 0x000fda0004f22400 */
[----:B------:R-:W-:Y:S05]  /*1ed0*/  @P1 BRA `(.L_x_43) ;  /* 0x0000000000a81947 */ /* 0x000fea0003800000 */
[----:B------:R-:W-:-:S04]  /*1ee0*/  FSETP.NAN.AND P1, PT, |R11|, |R11|, PT ;  /* 0x4000000b0b00720b */ /* 0x000fc80003f28200 */
[----:B------:R-:W-:-:S13]  /*1ef0*/  FSETP.NAN.OR P1, PT, |R0|, |R0|, P1 ;  /* 0x400000000000720b */ /* 0x000fda0000f28600 */
[----:B------:R-:W-:Y:S05]  /*1f00*/  @P1 BRA `(.L_x_44) ;  /* 0x0000000000981947 */ /* 0x000fea0003800000 */
[----:B------:R-:W-:Y:S05]  /*1f10*/  @P0 BRA `(.L_x_45) ;  /* 0x0000000000700947 */ /* 0x000fea0003800000 */
[----:B------:R-:W-:Y:S01]  /*1f20*/  FMUL R13, R8, R11 ;  /* 0x0000000b080d7220 */ /* 0x000fe20000400000 */
[----:B------:R-:W-:-:S03]  /*1f30*/  MOV R17, 0x391fcb8e ;  /* 0x391fcb8e00117802 */ /* 0x000fc60000000f00 */
        /* <DEDUP_REMOVED lines=13> */
[----:B------:R-:W0:Y:S02]  /*2010*/  F2I.NTZ R15, R13 ;  /* 0x0000000d000f7305 */ /* 0x000e240000203100 */
[----:B------:R-:W-:-:S04]  /*2020*/  FFMA R17, R14, R17, 0.24022644758224487305 ;  /* 0x3e75fdec0e117423 */ /* 0x000fc80000000011 */
[----:B------:R-:W-:-:S04]  /*2030*/  FFMA R17, R14, R17, 0.69314718246459960938 ;  /* 0x3f3172180e117423 */ /* 0x000fc80000000011 */
[----:B------:R-:W-:Y:S01]  /*2040*/  FFMA R17, R14, R17, 1 ;  /* 0x3f8000000e117423 */ /* 0x000fe20000000011 */
[----:B------:R-:W-:Y:S01]  /*2050*/  VIADD R14, R12, 0x7f000000 ;  /* 0x7f0000000c0e7836 */ /* 0x000fe20000000000 */
[----:B0-----:R-:W-:-:S03]  /*2060*/  LEA R15, R15, -R12, 0x17 ;  /* 0x8000000c0f0f7211 */ /* 0x001fc600078eb8ff */
[----:B------:R-:W-:Y:S01]  /*2070*/  FMUL R14, R14, R17 ;  /* 0x000000110e0e7220 */ /* 0x000fe20000400000 */
[----:B------:R-:W-:-:S03]  /*2080*/  FSEL R12, RZ, +INF , !P3 ;  /* 0x7f800000ff0c7808 */ /* 0x000fc60005800000 */
[----:B------:R-:W-:Y:S01]  /*2090*/  @!P1 FMUL R12, R15, R14 ;  /* 0x0000000e0f0c9220 */ /* 0x000fe20000400000 */
[----:B------:R-:W-:-:S04]  /*20a0*/  FSETP.NEU.AND P1, PT, |R11|, +INF , PT ;  /* 0x7f8000000b00780b */ /* 0x000fc80003f2d200 */
[----:B------:R-:W-:-:S05]  /*20b0*/  @!P2 FSEL R12, R12, 1, P1 ;  /* 0x3f8000000c0ca808 */ /* 0x000fca0000800000 */
[----:B------:R-:W-:Y:S01]  /*20c0*/  IMAD.MOV.U32 R15, RZ, RZ, R12 ;  /* 0x000000ffff0f7224 */ /* 0x000fe200078e000c */
[----:B------:R-:W-:Y:S06]  /*20d0*/  BRA `(.L_x_43) ;  /* 0x0000000000287947 */ /* 0x000fec0003800000 */
.L_x_45:
        /* <DEDUP_REMOVED lines=9> */
.L_x_44:
[----:B------:R-:W-:-:S07]  /*2170*/  FADD R15, R11, R0 ;  /* 0x000000000b0f7221 */ /* 0x000fce0000000000 */
.L_x_43:
[----:B------:R-:W-:Y:S05]  /*2180*/  BSYNC.RECONVERGENT B1 ;  /* 0x0000000000017941 */ /* 0x000fea0003800200 */
.L_x_42:
[----:B------:R0:W-:Y:S02]  /*2190*/  STG.E desc[UR6][R4.64+0x4], R15 ;  /* 0x0000040f04007986 */ /* 0x0001e4000c101906 */
.L_x_41:
[----:B------:R-:W-:Y:S05]  /*21a0*/  BSYNC.RECONVERGENT B0 ;  /* 0x0000000000007941 */ /* 0x000fea0003800200 */
.L_x_40:
[----:B------:R-:W-:Y:S01]  /*21b0*/  IADD3 R12, P2, PT, R2, 0x2, RZ ;  /* 0x00000002020c7810 */ /* 0x000fe20007f5e0ff */
[----:B------:R-:W-:Y:S03]  /*21c0*/  BSSY.RECONVERGENT B0, `(.L_x_46) ;  /* 0x0000039000007945 */ /* 0x000fe60003800200 */
[----:B------:R-:W-:Y:S02]  /*21d0*/  ISETP.GE.U32.AND P1, PT, R12, UR4, PT ;  /* 0x000000040c007c0c */ /* 0x000fe4000bf26070 */
[----:B------:R-:W-:-:S04]  /*21e0*/  IADD3.X R13, PT, PT, RZ, R3, RZ, P2, !PT ;  /* 0x00000003ff0d7210 */ /* 0x000fc800017fe4ff */
[----:B------:R-:W-:-:S13]  /*21f0*/  ISETP.GE.U32.AND.EX P1, PT, R13, UR5, PT, P1 ;  /* 0x000000050d007c0c */ /* 0x000fda000bf26110 */
[----:B------:R-:W-:Y:S05]  /*2200*/  @P1 BRA `(.L_x_47) ;  /* 0x0000000000d01947 */ /* 0x000fea0003800000 */
[----:B------:R-:W1:Y:S01]  /*2210*/  LDCU UR8, c[0x0][0x388] ;  /* 0x00007100ff0877ac */ /* 0x000e620008000800 */
[----:B------:R-:W1:Y:S01]  /*2220*/  I2F.U64 R11, R12 ;  /* 0x0000000c000b7312 */ /* 0x000e620000301000 */
[----:B------:R-:W-:Y:S01]  /*2230*/  BSSY.RECONVERGENT B1, `(.L_x_48) ;  /* 0x0000030000017945 */ /* 0x000fe20003800200 */
[----:B0-----:R-:W-:Y:S02]  /*2240*/  IMAD.MOV.U32 R15, RZ, RZ, 0x3f800000 ;  /* 0x3f800000ff0f7424 */ /* 0x001fe400078e00ff */
[----:B-1----:R-:W-:-:S05]  /*2250*/  FFMA R11, R11, R6, UR8 ;  /* 0x000000080b0b7e23 */ /* 0x002fca0008000006 */
        /* <DEDUP_REMOVED lines=8> */
[----:B------:R-:W-:-:S03]  /*22e0*/  HFMA2 R17, -RZ, RZ, 0.64013671875, -15.109375 ;  /* 0x391fcb8eff117431 */ /* 0x000fc600000001ff */
        /* <DEDUP_REMOVED lines=26> */
.L_x_51:
        /* <DEDUP_REMOVED lines=9> */
.L_x_50:
[----:B------:R-:W-:-:S07]  /*2520*/  FADD R15, R11, R0 ;  /* 0x000000000b0f7221 */ /* 0x000fce0000000000 */
.L_x_49:
[----:B------:R-:W-:Y:S05]  /*2530*/  BSYNC.RECONVERGENT B1 ;  /* 0x0000000000017941 */ /* 0x000fea0003800200 */
.L_x_48:
[----:B------:R1:W-:Y:S02]  /*2540*/  STG.E desc[UR6][R4.64+0x8], R15 ;  /* 0x0000080f04007986 */ /* 0x0003e4000c101906 */
.L_x_47:
[----:B------:R-:W-:Y:S05]  /*2550*/  BSYNC.RECONVERGENT B0 ;  /* 0x0000000000007941 */ /* 0x000fea0003800200 */
.L_x_46:
[----:B------:R-:W-:-:S04]  /*2560*/  IADD3 R12, P1, PT, R2, 0x3, RZ ;  /* 0x00000003020c7810 */ /* 0x000fc80007f3e0ff */
[----:B------:R-:W-:Y:S02]  /*2570*/  IADD3.X R13, PT, PT, RZ, R3, RZ, P1, !PT ;  /* 0x00000003ff0d7210 */ /* 0x000fe40000ffe4ff */
[----:B------:R-:W-:-:S04]  /*2580*/  ISETP.GE.U32.AND P1, PT, R12, UR4, PT ;  /* 0x000000040c007c0c */ /* 0x000fc8000bf26070 */
[----:B------:R-:W-:-:S13]  /*2590*/  ISETP.GE.U32.AND.EX P1, PT, R13, UR5, PT, P1 ;  /* 0x000000050d007c0c */ /* 0x000fda000bf26110 */
[----:B------:R-:W-:Y:S05]  /*25a0*/  @P1 EXIT ;  /* 0x000000000000194d */ /* 0x000fea0003800000 */
[----:B------:R-:W2:Y:S01]  /*25b0*/  LDCU UR4, c[0x0][0x388] ;  /* 0x00007100ff0477ac */ /* 0x000ea20008000800 */
[----:B------:R-:W2:Y:S01]  /*25c0*/  I2F.U64 R3, R12 ;  /* 0x0000000c00037312 */ /* 0x000ea20000301000 */
[----:B------:R-:W-:Y:S01]  /*25d0*/  BSSY.RECONVERGENT B0, `(.L_x_52) ;  /* 0x0000030000007945 */ /* 0x000fe20003800200 */
[----:B------:R-:W-:Y:S02]  /*25e0*/  IMAD.MOV.U32 R11, RZ, RZ, 0x3f800000 ;  /* 0x3f800000ff0b7424 */ /* 0x000fe400078e00ff */
[----:B--2---:R-:W-:-:S05]  /*25f0*/  FFMA R3, R3, R6, UR4 ;  /* 0x0000000403037e23 */ /* 0x004fca0008000006 */
[----:B------:R-:W-:-:S04]  /*2600*/  FSETP.NEU.AND P1, PT, R3, RZ, PT ;  /* 0x000000ff0300720b */ /* 0x000fc80003f2d000 */
[----:B------:R-:W-:-:S13]  /*2610*/  FSETP.EQ.OR P1, PT, R0, 1, !P1 ;  /* 0x3f8000000000780b */ /* 0x000fda0004f22400 */
[----:B------:R-:W-:Y:S05]  /*2620*/  @P1 BRA `(.L_x_53) ;  /* 0x0000000000a81947 */ /* 0x000fea0003800000 */
[----:B------:R-:W-:-:S04]  /*2630*/  FSETP.NAN.AND P1, PT, |R3|, |R3|, PT ;  /* 0x400000030300720b */ /* 0x000fc80003f28200 */
[----:B------:R-:W-:-:S13]  /*2640*/  FSETP.NAN.OR P1, PT, |R0|, |R0|, P1 ;  /* 0x400000000000720b */ /* 0x000fda0000f28600 */
[----:B------:R-:W-:Y:S05]  /*2650*/  @P1 BRA `(.L_x_54) ;  /* 0x0000000000981947 */ /* 0x000fea0003800000 */
[----:B------:R-:W-:Y:S05]  /*2660*/  @P0 BRA `(.L_x_55) ;  /* 0x0000000000700947 */ /* 0x000fea0003800000 */
[-C--:B------:R-:W-:Y:S01]  /*2670*/  FMUL R7, R8, R3.reuse ;  /* 0x0000000308077220 */ /* 0x080fe20000400000 */
[----:B------:R-:W-:Y:S02]  /*2680*/  MOV R11, 0x391fcb8e ;  /* 0x391fcb8e000b7802 */ /* 0x000fe40000000f00 */
[----:B------:R-:W-:Y:S01]  /*2690*/  FSETP.NEU.AND P2, PT, R0, -1, PT ;  /* 0xbf8000000000780b */ /* 0x000fe20003f4d000 */
[----:B------:R-:W2:Y:S01]  /*26a0*/  FRND R2, R7 ;  /* 0x0000000700027307 */ /* 0x000ea20000201000 */
[----:B------:R-:W-:Y:S01]  /*26b0*/  FFMA R8, R8, R3, -R7 ;  /* 0x0000000308087223 */ /* 0x000fe20000000807 */
[----:B------:R-:W-:-:S03]  /*26c0*/  FSETP.GT.AND P1, PT, |R7|, 152, PT ;  /* 0x431800000700780b */ /* 0x000fc60003f24200 */
[----:B------:R-:W-:Y:S01]  /*26d0*/  FFMA R9, R9, R3, R8 ;  /* 0x0000000309097223 */ /* 0x000fe20000000008 */
[----:B--2---:R-:W-:Y:S01]  /*26e0*/  FADD R6, R7, -R2 ;  /* 0x8000000207067221 */ /* 0x004fe20000000000 */
[----:B------:R-:W-:-:S03]  /*26f0*/  FSETP.GT.AND P0, PT, R2, RZ, PT ;  /* 0x000000ff0200720b */ /* 0x000fc60003f04000 */
[----:B------:R-:W-:Y:S01]  /*2700*/  FADD R6, R6, R9 ;  /* 0x0000000906067221 */ /* 0x000fe20000000000 */
[----:B------:R-:W-:Y:S02]  /*2710*/  SEL R2, RZ, 0x83000000, P0 ;  /* 0x83000000ff027807 */ /* 0x000fe40000000000 */
[----:B------:R-:W-:Y:S01]  /*2720*/  FSETP.GEU.AND P0, PT, R7, RZ, PT ;  /* 0x000000ff0700720b */ /* 0x000fe20003f0e000 */
[----:B------:R-:W-:Y:S02]  /*2730*/  FFMA R9, R6, R11, 0.0013391353422775864601 ;  /* 0x3aaf85ed06097423 */ /* 0x000fe4000000000b */
[----:B------:R-:W-:Y:S02]  /*2740*/  VIADD R0, R2, 0x7f000000 ;  /* 0x7f00000002007836 */ /* 0x000fe40000000000 */
[C---:B------:R-:W-:Y:S02]  /*2750*/  FFMA R11, R6.reuse, R9, 0.0096188392490148544312 ;  /* 0x3c1d9856060b7423 */ /* 0x040fe40000000009 */
[----:B------:R-:W2:Y:S02]  /*2760*/  F2I.NTZ R9, R7 ;  /* 0x0000000700097305 */ /* 0x000ea40000203100 */
[----:B------:R-:W-:-:S04]  /*2770*/  FFMA R11, R6, R11, 0.055503588169813156128 ;  /* 0x3d6357bb060b7423 */ /* 0x000fc8000000000b */
[----:B------:R-:W-:-:S04]  /*2780*/  FFMA R11, R6, R11, 0.24022644758224487305 ;  /* 0x3e75fdec060b7423 */ /* 0x000fc8000000000b */
[----:B------:R-:W-:-:S04]  /*2790*/  FFMA R11, R6, R11, 0.69314718246459960938 ;  /* 0x3f317218060b7423 */ /* 0x000fc8000000000b */
[----:B------:R-:W-:Y:S01]  /*27a0*/  FFMA R11, R6, R11, 1 ;  /* 0x3f800000060b7423 */ /* 0x000fe2000000000b */
[----:B--2---:R-:W-:Y:S02]  /*27b0*/  LEA R9, R9, -R2, 0x17 ;  /* 0x8000000209097211 */ /* 0x004fe400078eb8ff */
[----:B------:R-:W-:Y:S01]  /*27c0*/  FSEL R2, RZ, +INF , !P0 ;  /* 0x7f800000ff027808 */ /* 0x000fe20004000000 */
[----:B------:R-:W-:Y:S01]  /*27d0*/  FMUL R0, R0, R11 ;  /* 0x0000000b00007220 */ /* 0x000fe20000400000 */
[----:B------:R-:W-:-:S03]  /*27e0*/  FSETP.NEU.AND P0, PT, |R3|, +INF , PT ;  /* 0x7f8000000300780b */ /* 0x000fc60003f0d200 */
[----:B------:R-:W-:-:S05]  /*27f0*/  @!P1 FMUL R2, R9, R0 ;  /* 0x0000000009029220 */ /* 0x000fca0000400000 */
[----:B------:R-:W-:-:S05]  /*2800*/  @!P2 FSEL R2, R2, 1, P0 ;  /* 0x3f8000000202a808 */ /* 0x000fca0000000000 */
[----:B------:R-:W-:Y:S01]  /*2810*/  IMAD.MOV.U32 R11, RZ, RZ, R2 ;  /* 0x000000ffff0b7224 */ /* 0x000fe200078e0002 */
[----:B------:R-:W-:Y:S06]  /*2820*/  BRA `(.L_x_53) ;  /* 0x0000000000287947 */ /* 0x000fec0003800000 */
.L_x_55:
[C---:B------:R-:W-:Y:S01]  /*2830*/  FMUL R0, R3.reuse, 0.5 ;  /* 0x3f00000003007820 */ /* 0x040fe20000400000 */
[----:B------:R-:W-:-:S04]  /*2840*/  FSETP.GEU.AND P1, PT, R3, RZ, PT ;  /* 0x000000ff0300720b */ /* 0x000fc80003f2e000 */
[----:B------:R-:W-:Y:S01]  /*2850*/  SEL R11, R10, R7, !P1 ;  /* 0x000000070a0b7207 */ /* 0x000fe20004800000 */
[----:B------:R-:W2:Y:S02]  /*2860*/  FRND.TRUNC R0, R0 ;  /* 0x0000000000007307 */ /* 0x000ea4000020d000 */
[----:B--2---:R-:W-:-:S04]  /*2870*/  FADD R2, R0, R0 ;  /* 0x0000000000027221 */ /* 0x004fc80000000000 */
[----:B------:R-:W-:-:S05]  /*2880*/  FADD R2, R3, -R2 ;  /* 0x8000000203027221 */ /* 0x000fca0000000000 */
[----:B------:R-:W-:-:S13]  /*2890*/  FSETP.NEU.AND P0, PT, |R2|, 1, PT ;  /* 0x3f8000000200780b */ /* 0x000fda0003f0d200 */
[----:B------:R-:W-:Y:S01]  /*28a0*/  @P0 LOP3.LUT R11, R11, 0x7fffffff, RZ, 0xc0, !PT ;  /* 0x7fffffff0b0b0812 */ /* 0x000fe200078ec0ff */
[----:B------:R-:W-:Y:S06]  /*28b0*/  BRA `(.L_x_53) ;  /* 0x0000000000047947 */ /* 0x000fec0003800000 */
.L_x_54:
[----:B------:R-:W-:-:S07]  /*28c0*/  FADD R11, R3, R0 ;  /* 0x00000000030b7221 */ /* 0x000fce0000000000 */
.L_x_53:
[----:B------:R-:W-:Y:S05]  /*28d0*/  BSYNC.RECONVERGENT B0 ;  /* 0x0000000000007941 */ /* 0x000fea0003800200 */
.L_x_52:
[----:B------:R-:W-:Y:S01]  /*28e0*/  STG.E desc[UR6][R4.64+0xc], R11 ;  /* 0x00000c0b04007986 */ /* 0x000fe2000c101906 */
[----:B------:R-:W-:Y:S05]  /*28f0*/  EXIT ;  /* 0x000000000000794d */ /* 0x000fea0003800000 */
        .weak           $__internal_2_$__cuda_sm3x_div_rn_noftz_f32_slowpath
        .type           $__internal_2_$__cuda_sm3x_div_rn_noftz_f32_slowpath,@function
        .size           $__internal_2_$__cuda_sm3x_div_rn_noftz_f32_slowpath,(.L_x_97 - $__internal_2_$__cuda_sm3x_div_rn_noftz_f32_slowpath)
$__internal_2_$__cuda_sm3x_div_rn_noftz_f32_slowpath:
[--C-:B------:R-:W-:Y:S01]  /*2900*/  SHF.R.U32.HI R5, RZ, 0x17, R3.reuse ;  /* 0x00000017ff057819 */ /* 0x100fe20000011603 */
[----:B------:R-:W-:Y:S01]  /*2910*/  IMAD.MOV.U32 R7, RZ, RZ, R3 ;  /* 0x000000ffff077224 */ /* 0x000fe200078e0003 */
[----:B------:R-:W-:Y:S02]  /*2920*/  SHF.R.U32.HI R4, RZ, 0x17, R0 ;  /* 0x00000017ff047819 */ /* 0x000fe40000011600 */
[----:B------:R-:W-:Y:S02]  /*2930*/  LOP3.LUT R5, R5, 0xff, RZ, 0xc0, !PT ;  /* 0x000000ff05057812 */ /* 0x000fe400078ec0ff */
[----:B------:R-:W-:Y:S02]  /*2940*/  LOP3.LUT R4, R4, 0xff, RZ, 0xc0, !PT ;  /* 0x000000ff04047812 */ /* 0x000fe400078ec0ff */
[----:B------:R-:W-:Y:S02]  /*2950*/  IADD3 R10, PT, PT, R5, -0x1, RZ ;  /* 0xffffffff050a7810 */ /* 0x000fe40007ffe0ff */
[----:B------:R-:W-:Y:S01]  /*2960*/  MOV R6, R0 ;  /* 0x0000000000067202 */ /* 0x000fe20000000f00 */
[----:B------:R-:W-:Y:S01]  /*2970*/  VIADD R9, R4, 0xffffffff ;  /* 0xffffffff04097836 */ /* 0x000fe20000000000 */
[----:B------:R-:W-:-:S04]  /*2980*/  ISETP.GT.U32.AND P0, PT, R10, 0xfd, PT ;  /* 0x000000fd0a00780c */ /* 0x000fc80003f04070 */
[----:B------:R-:W-:-:S13]  /*2990*/  ISETP.GT.U32.OR P0, PT, R9, 0xfd, P0 ;  /* 0x000000fd0900780c */ /* 0x000fda0000704470 */
[----:B------:R-:W-:Y:S01]  /*29a0*/  @!P0 MOV R8, RZ ;  /* 0x000000ff00088202 */ /* 0x000fe20000000f00 */
[----:B------:R-:W-:Y:S06]  /*29b0*/  @!P0 BRA `(.L_x_56) ;  /* 0x00000000005c8947 */ /* 0x000fec0003800000 */
[----:B------:R-:W-:Y:S02]  /*29c0*/  FSETP.GTU.FTZ.AND P0, PT, |R0|, +INF , PT ;  /* 0x7f8000000000780b */ /* 0x000fe40003f1c200 */
[----:B------:R-:W-:-:S04]  /*29d0*/  FSETP.GTU.FTZ.AND P1, PT, |R3|, +INF , PT ;  /* 0x7f8000000300780b */ /* 0x000fc80003f3c200 */
[----:B------:R-:W-:-:S13]  /*29e0*/  PLOP3.LUT P0, PT, P0, P1, PT, 0xf8, 0x8f ;  /* 0x00000000008f781c */ /* 0x000fda0000703f70 */
[----:B------:R-:W-:Y:S05]  /*29f0*/  @P0 BRA `(.L_x_57) ;  /* 0x0000000400440947 */ /* 0x000fea0003800000 */
[----:B------:R-:W-:-:S13]  /*2a00*/  LOP3.LUT P0, RZ, R7, 0x7fffffff, R6, 0xc8, !PT ;  /* 0x7fffffff07ff7812 */ /* 0x000fda000780c806 */
[----:B------:R-:W-:Y:S05]  /*2a10*/  @!P0 BRA `(.L_x_58) ;  /* 0x0000000400348947 */ /* 0x000fea0003800000 */
[C---:B------:R-:W-:Y:S02]  /*2a20*/  FSETP.NEU.FTZ.AND P2, PT, |R0|.reuse, +INF , PT ;  /* 0x7f8000000000780b */ /* 0x040fe40003f5d200 */
[----:B------:R-:W-:Y:S02]  /*2a30*/  FSETP.NEU.FTZ.AND P1, PT, |R3|, +INF , PT ;  /* 0x7f8000000300780b */ /* 0x000fe40003f3d200 */
[----:B------:R-:W-:-:S11]  /*2a40*/  FSETP.NEU.FTZ.AND P0, PT, |R0|, +INF , PT ;  /* 0x7f8000000000780b */ /* 0x000fd60003f1d200 */
[----:B------:R-:W-:Y:S05]  /*2a50*/  @!P1 BRA !P2, `(.L_x_58) ;  /* 0x0000000400249947 */ /* 0x000fea0005000000 */
[----:B------:R-:W-:-:S04]  /*2a60*/  LOP3.LUT P2, RZ, R6, 0x7fffffff, RZ, 0xc0, !PT ;  /* 0x7fffffff06ff7812 */ /* 0x000fc8000784c0ff */
[----:B------:R-:W-:-:S13]  /*2a70*/  PLOP3.LUT P1, PT, P1, P2, PT, 0x2f, 0xf2 ;  /* 0x0000000000f2781c */ /* 0x000fda0000f24577 */
[----:B------:R-:W-:Y:S05]  /*2a80*/  @P1 BRA `(.L_x_59) ;  /* 0x0000000400101947 */ /* 0x000fea0003800000 */
[----:B------:R-:W-:-:S04]  /*2a90*/  LOP3.LUT P1, RZ, R7, 0x7fffffff, RZ, 0xc0, !PT ;  /* 0x7fffffff07ff7812 */ /* 0x000fc8000782c0ff */
[----:B------:R-:W-:-:S13]  /*2aa0*/  PLOP3.LUT P0, PT, P0, P1, PT, 0x2f, 0xf2 ;  /* 0x0000000000f2781c */ /* 0x000fda0000702577 */
[----:B------:R-:W-:Y:S05]  /*2ab0*/  @P0 BRA `(.L_x_60) ;  /* 0x0000000000f80947 */ /* 0x000fea0003800000 */
[----:B------:R-:W-:Y:S02]  /*2ac0*/  ISETP.GE.AND P0, PT, R9, RZ, PT ;  /* 0x000000ff0900720c */ /* 0x000fe40003f06270 */
[----:B------:R-:W-:-:S11]  /*2ad0*/  ISETP.GE.AND P1, PT, R10, RZ, PT ;  /* 0x000000ff0a00720c */ /* 0x000fd60003f26270 */
[----:B------:R-:W-:Y:S01]  /*2ae0*/  @P0 IMAD.MOV.U32 R8, RZ, RZ, RZ ;  /* 0x000000ffff080224 */ /* 0x000fe200078e00ff */
[----:B------:R-:W-:Y:S01]  /*2af0*/  @!P0 MOV R8, 0xffffffc0 ;  /* 0xffffffc000088802 */ /* 0x000fe20000000f00 */
[----:B------:R-:W-:Y:S01]  /*2b00*/  @!P0 FFMA R6, R0, 1.84467440737095516160e+19, RZ ;  /* 0x5f80000000068823 */ /* 0x000fe200000000ff */
[----:B------:R-:W-:-:S03]  /*2b10*/  @!P1 FFMA R7, R3, 1.84467440737095516160e+19, RZ ;  /* 0x5f80000003079823 */ /* 0x000fc600000000ff */
[----:B------:R-:W-:-:S07]  /*2b20*/  @!P1 VIADD R8, R8, 0x40 ;  /* 0x0000004008089836 */ /* 0x000fce0000000000 */
.L_x_56:
[----:B------:R-:W-:Y:S01]  /*2b30*/  LEA R0, R5, 0xc0800000, 0x17 ;  /* 0xc080000005007811 */ /* 0x000fe200078eb8ff */
[----:B------:R-:W-:-:S03]  /*2b40*/  VIADD R4, R4, 0xffffff81 ;  /* 0xffffff8104047836 */ /* 0x000fc60000000000 */
[----:B------:R-:W-:Y:S01]  /*2b50*/  IADD3 R7, PT, PT, -R0, R7, RZ ;  /* 0x0000000700077210 */ /* 0x000fe20007ffe1ff */
[C---:B------:R-:W-:Y:S01]  /*2b60*/  IMAD R0, R4.reuse, -0x800000, R6 ;  /* 0xff80000004007824 */ /* 0x040fe200078e0206 */
[----:B------:R-:W-:Y:S02]  /*2b70*/  IADD3 R5, PT, PT, R4, 0x7f, -R5 ;  /* 0x0000007f04057810 */ /* 0x000fe40007ffe805 */
[----:B------:R-:W0:Y:S01]  /*2b80*/  MUFU.RCP R3, R7 ;  /* 0x0000000700037308 */ /* 0x000e220000001000 */
[----:B------:R-:W-:Y:S01]  /*2b90*/  FADD.FTZ R9, -R7, -RZ ;  /* 0x800000ff07097221 */ /* 0x000fe20000010100 */
[----:B------:R-:W-:-:S03]  /*2ba0*/  IADD3 R5, PT, PT, R5, R8, RZ ;  /* 0x0000000805057210 */ /* 0x000fc60007ffe0ff */
[----:B0-----:R-:W-:-:S04]  /*2bb0*/  FFMA R10, R3, R9, 1 ;  /* 0x3f800000030a7423 */ /* 0x001fc80000000009 */
[----:B------:R-:W-:-:S04]  /*2bc0*/  FFMA R10, R3, R10, R3 ;  /* 0x0000000a030a7223 */ /* 0x000fc80000000003 */
[----:B------:R-:W-:-:S04]  /*2bd0*/  FFMA R3, R0, R10, RZ ;  /* 0x0000000a00037223 */ /* 0x000fc800000000ff */
[----:B------:R-:W-:-:S04]  /*2be0*/  FFMA R6, R9, R3, R0 ;  /* 0x0000000309067223 */ /* 0x000fc80000000000 */
[----:B------:R-:W-:-:S04]  /*2bf0*/  FFMA R11, R10, R6, R3 ;  /* 0x000000060a0b7223 */ /* 0x000fc80000000003 */
[----:B------:R-:W-:-:S04]  /*2c00*/  FFMA R6, R9, R11, R0 ;  /* 0x0000000b09067223 */ /* 0x000fc80000000000 */
[----:B------:R-:W-:-:S05]  /*2c10*/  FFMA R3, R10, R6, R11 ;  /* 0x000000060a037223 */ /* 0x000fca000000000b */
[----:B------:R-:W-:-:S04]  /*2c20*/  SHF.R.U32.HI R0, RZ, 0x17, R3 ;  /* 0x00000017ff007819 */ /* 0x000fc80000011603 */
[----:B------:R-:W-:-:S05]  /*2c30*/  LOP3.LUT R0, R0, 0xff, RZ, 0xc0, !PT ;  /* 0x000000ff00007812 */ /* 0x000fca00078ec0ff */
[----:B------:R-:W-:-:S05]  /*2c40*/  IMAD.IADD R8, R0, 0x1, R5 ;  /* 0x0000000100087824 */ /* 0x000fca00078e0205 */
[----:B------:R-:W-:-:S04]  /*2c50*/  IADD3 R0, PT, PT, R8, -0x1, RZ ;  /* 0xffffffff08007810 */ /* 0x000fc80007ffe0ff */
[----:B------:R-:W-:-:S13]  /*2c60*/  ISETP.GE.U32.AND P0, PT, R0, 0xfe, PT ;  /* 0x000000fe0000780c */ /* 0x000fda0003f06070 */
[----:B------:R-:W-:Y:S05]  /*2c70*/  @!P0 BRA `(.L_x_61) ;  /* 0x0000000000808947 */ /* 0x000fea0003800000 */
[----:B------:R-:W-:-:S13]  /*2c80*/  ISETP.GT.AND P0, PT, R8, 0xfe, PT ;  /* 0x000000fe0800780c */ /* 0x000fda0003f04270 */
[----:B------:R-:W-:Y:S05]  /*2c90*/  @P0 BRA `(.L_x_62) ;  /* 0x00000000006c0947 */ /* 0x000fea0003800000 */
[----:B------:R-:W-:-:S13]  /*2ca0*/  ISETP.GE.AND P0, PT, R8, 0x1, PT ;  /* 0x000000010800780c */ /* 0x000fda0003f06270 */
[----:B------:R-:W-:Y:S05]  /*2cb0*/  @P0 BRA `(.L_x_63) ;  /* 0x0000000000980947 */ /* 0x000fea0003800000 */
[----:B------:R-:W-:Y:S02]  /*2cc0*/  ISETP.GE.AND P0, PT, R8, -0x18, PT ;  /* 0xffffffe80800780c */ /* 0x000fe40003f06270 */
[----:B------:R-:W-:-:S11]  /*2cd0*/  LOP3.LUT R3, R3, 0x80000000, RZ, 0xc0, !PT ;  /* 0x8000000003037812 */ /* 0x000fd600078ec0ff */
[----:B------:R-:W-:Y:S05]  /*2ce0*/  @!P0 BRA `(.L_x_63) ;  /* 0x00000000008c8947 */ /* 0x000fea0003800000 */
[-CC-:B------:R-:W-:Y:S01]  /*2cf0*/  FFMA.RZ R0, R10, R6.reuse, R11.reuse ;  /* 0x000000060a007223 */ /* 0x180fe2000000c00b */
[----:B------:R-:W-:Y:S02]  /*2d00*/  VIADD R7, R8, 0x20 ;  /* 0x0000002008077836 */ /* 0x000fe40000000000 */
[-CC-:B------:R-:W-:Y:S01]  /*2d10*/  FFMA.RM R5, R10, R6.reuse, R11.reuse ;  /* 0x000000060a057223 */ /* 0x180fe2000000400b */
[----:B------:R-:W-:Y:S02]  /*2d20*/  ISETP.NE.AND P2, PT, R8, RZ, PT ;  /* 0x000000ff0800720c */ /* 0x000fe40003f45270 */
[----:B------:R-:W-:Y:S01]  /*2d30*/  LOP3.LUT R4, R0, 0x7fffff, RZ, 0xc0, !PT ;  /* 0x007fffff00047812 */ /* 0x000fe200078ec0ff */
[----:B------:R-:W-:Y:S01]  /*2d40*/  FFMA.RP R0, R10, R6, R11 ;  /* 0x000000060a007223 */ /* 0x000fe2000000800b */
[----:B------:R-:W-:Y:S02]  /*2d50*/  ISETP.NE.AND P1, PT, R8, RZ, PT ;  /* 0x000000ff0800720c */ /* 0x000fe40003f25270 */
[----:B------:R-:W-:-:S02]  /*2d60*/  LOP3.LUT R4, R4, 0x800000, RZ, 0xfc, !PT ;  /* 0x0080000004047812 */ /* 0x000fc400078efcff */
[----:B------:R-:W-:Y:S02]  /*2d70*/  IADD3 R6, PT, PT, -R8, RZ, RZ ;  /* 0x000000ff08067210 */ /* 0x000fe40007ffe1ff */
[----:B------:R-:W-:Y:S02]  /*2d80*/  SHF.L.U32 R7, R4, R7, RZ ;  /* 0x0000000704077219 */ /* 0x000fe400000006ff */
[----:B------:R-:W-:Y:S02]  /*2d90*/  FSETP.NEU.FTZ.AND P0, PT, R0, R5, PT ;  /* 0x000000050000720b */ /* 0x000fe40003f1d000 */
[----:B------:R-:W-:Y:S02]  /*2da0*/  SEL R5, R6, RZ, P2 ;  /* 0x000000ff06057207 */ /* 0x000fe40001000000 */
[----:B------:R-:W-:Y:S02]  /*2db0*/  ISETP.NE.AND P1, PT, R7, RZ, P1 ;  /* 0x000000ff0700720c */ /* 0x000fe40000f25270 */
[----:B------:R-:W-:-:S02]  /*2dc0*/  SHF.R.U32.HI R5, RZ, R5, R4 ;  /* 0x00000005ff057219 */ /* 0x000fc40000011604 */
[----:B------:R-:W-:Y:S02]  /*2dd0*/  PLOP3.LUT P0, PT, P0, P1, PT, 0xf8, 0x8f ;  /* 0x00000000008f781c */ /* 0x000fe40000703f70 */
[----:B------:R-:W-:Y:S02]  /*2de0*/  SHF.R.U32.HI R7, RZ, 0x1, R5 ;  /* 0x00000001ff077819 */ /* 0x000fe40000011605 */
[----:B------:R-:W-:-:S04]  /*2df0*/  SEL R0, RZ, 0x1, !P0 ;  /* 0x00000001ff007807 */ /* 0x000fc80004000000 */
[----:B------:R-:W-:-:S04]  /*2e00*/  LOP3.LUT R0, R0, 0x1, R7, 0xf8, !PT ;  /* 0x0000000100007812 */ /* 0x000fc800078ef807 */
[----:B------:R-:W-:-:S05]  /*2e10*/  LOP3.LUT R0, R0, R5, RZ, 0xc0, !PT ;  /* 0x0000000500007212 */ /* 0x000fca00078ec0ff */
[----:B------:R-:W-:-:S05]  /*2e20*/  IMAD.IADD R0, R7, 0x1, R0 ;  /* 0x0000000107007824 */ /* 0x000fca00078e0200 */
[----:B------:R-:W-:Y:S01]  /*2e30*/  LOP3.LUT R3, R0, R3, RZ, 0xfc, !PT ;  /* 0x0000000300037212 */ /* 0x000fe200078efcff */
[----:B------:R-:W-:Y:S06]  /*2e40*/  BRA `(.L_x_63) ;  /* 0x0000000000347947 */ /* 0x000fec0003800000 */
.L_x_62:
[----:B------:R-:W-:-:S04]  /*2e50*/  LOP3.LUT R3, R3, 0x80000000, RZ, 0xc0, !PT ;  /* 0x8000000003037812 */ /* 0x000fc800078ec0ff */
[----:B------:R-:W-:Y:S01]  /*2e60*/  LOP3.LUT R3, R3, 0x7f800000, RZ, 0xfc, !PT ;  /* 0x7f80000003037812 */ /* 0x000fe200078efcff */
[----:B------:R-:W-:Y:S06]  /*2e70*/  BRA `(.L_x_63) ;  /* 0x0000000000287947 */ /* 0x000fec0003800000 */
.L_x_61:
[----:B------:R-:W-:Y:S01]  /*2e80*/  LEA R3, R5, R3, 0x17 ;  /* 0x0000000305037211 */ /* 0x000fe200078eb8ff */
[----:B------:R-:W-:Y:S06]  /*2e90*/  BRA `(.L_x_63) ;  /* 0x0000000000207947 */ /* 0x000fec0003800000 */
.L_x_60:
[----:B------:R-:W-:-:S04]  /*2ea0*/  LOP3.LUT R3, R7, 0x80000000, R6, 0x48, !PT ;  /* 0x8000000007037812 */ /* 0x000fc800078e4806 */
[----:B------:R-:W-:Y:S01]  /*2eb0*/  LOP3.LUT R3, R3, 0x7f800000, RZ, 0xfc, !PT ;  /* 0x7f80000003037812 */ /* 0x000fe200078efcff */
[----:B------:R-:W-:Y:S06]  /*2ec0*/  BRA `(.L_x_63) ;  /* 0x0000000000147947 */ /* 0x000fec0003800000 */
.L_x_59:
[----:B------:R-:W-:Y:S01]  /*2ed0*/  LOP3.LUT R3, R7, 0x80000000, R6, 0x48, !PT ;  /* 0x8000000007037812 */ /* 0x000fe200078e4806 */
[----:B------:R-:W-:Y:S06]  /*2ee0*/  BRA `(.L_x_63) ;  /* 0x00000000000c7947 */ /* 0x000fec0003800000 */
.L_x_58:
[----:B------:R-:W0:Y:S01]  /*2ef0*/  MUFU.RSQ R3, -QNAN ;  /* 0xffc0000000037908 */ /* 0x000e220000001400 */
[----:B------:R-:W-:Y:S05]  /*2f00*/  BRA `(.L_x_63) ;  /* 0x0000000000047947 */ /* 0x000fea0003800000 */
.L_x_57:
[----:B------:R-:W-:-:S07]  /*2f10*/  FADD.FTZ R3, R0, R3 ;  /* 0x0000000300037221 */ /* 0x000fce0000010000 */
.L_x_63:
[----:B0-----:R-:W-:Y:S02]  /*2f20*/  IMAD.MOV.U32 R6, RZ, RZ, R3 ;  /* 0x000000ffff067224 */ /* 0x001fe400078e0003 */
[----:B------:R-:W-:-:S04]  /*2f30*/  HFMA2 R3, -RZ, RZ, 0, 0 ;  /* 0x00000000ff037431 */ /* 0x000fc800000001ff */
[----:B------:R-:W-:Y:S05]  /*2f40*/  RET.REL.NODEC R2 `(logspace_float_kernel) ;  /* 0xffffffd0022c7950 */ /* 0x000fea0003c3ffff */
.L_x_64:
        /* <DEDUP_REMOVED lines=11> */
.L_x_97:


//--------------------- .text.linspace_half_kernel --------------------------
	.section	.text.linspace_half_kernel,"ax",@progbits
	.align	128
        .global         linspace_half_kernel
        .type           linspace_half_kernel,@function
        .size           linspace_half_kernel,(.L_x_98 - linspace_half_kernel)
        .other          linspace_half_kernel,@"STO_CUDA_ENTRY STV_DEFAULT"
linspace_half_kernel:
.text.linspace_half_kernel:
        /* <DEDUP_REMOVED lines=10> */
[----:B------:R-:W0:Y:S01]  /*00a0*/  LDC.64 R2, c[0x0][0x380] ;  /* 0x0000e000ff027b82 */ /* 0x000e220000000a00 */
[----:B------:R-:W1:Y:S02]  /*00b0*/  LDCU UR4, c[0x0][0x388] ;  /* 0x00007100ff0477ac */ /* 0x000e640008000800 */
[----:B-1----:R-:W-:-:S05]  /*00c0*/  F2FP.F16.F32.PACK_AB R0, RZ, UR4 ;  /* 0x00000004ff007c3e */ /* 0x002fca00080000ff */
[----:B0-----:R-:W-:Y:S01]  /*00d0*/  STG.E.U16 desc[UR6][R2.64], R0 ;  /* 0x0000000002007986 */ /* 0x001fe2000c101506 */
[----:B------:R-:W-:Y:S05]  /*00e0*/  EXIT ;  /* 0x000000000000794d */ /* 0x000fea0003800000 */
.L_x_65:
        /* <DEDUP_REMOVED lines=14> */
[----:B------:R-:W-:Y:S05]  /*01d0*/  CALL.REL.NOINC `($__internal_3_$__cuda_sm3x_div_rn_noftz_f32_slowpath) ;  /* 0x0000000000e47944 */ /* 0x000fea0003c00000 */
.L_x_66:
[----:B------:R-:W0:Y:S01]  /*01e0*/  S2R R2, SR_TID.X ;  /* 0x0000000000027919 */ /* 0x000e220000002100 */
[----:B------:R-:W0:Y:S01]  /*01f0*/  S2UR UR4, SR_CTAID.X ;  /* 0x00000000000479c3 */ /* 0x000e220000002500 */
[----:B------:R-:W1:Y:S01]  /*0200*/  LDCU.64 UR10, c[0x0][0x390] ;  /* 0x00007200ff0a77ac */ /* 0x000e620008000a00 */
[----:B------:R-:W-:Y:S01]  /*0210*/  IMAD.MOV.U32 R3, RZ, RZ, RZ ;  /* 0x000000ffff037224 */ /* 0x000fe200078e00ff */
[----:B------:R-:W2:Y:S05]  /*0220*/  LDCU.64 UR8, c[0x0][0x380] ;  /* 0x00007000ff0877ac */ /* 0x000eaa0008000a00 */
[----:B------:R-:W0:Y:S02]  /*0230*/  LDC R7, c[0x0][0x360] ;  /* 0x0000d800ff077b82 */ /* 0x000e240000000800 */
[----:B0-----:R-:W-:-:S04]  /*0240*/  IMAD.WIDE.U32 R6, R7, UR4, R2 ;  /* 0x0000000407067c25 */ /* 0x001fc8000f8e0002 */
[C---:B------:R-:W-:Y:S01]  /*0250*/  IMAD.SHL.U32 R4, R6.reuse, 0x4, RZ ;  /* 0x0000000406047824 */ /* 0x040fe200078e00ff */
[----:B------:R-:W-:-:S04]  /*0260*/  SHF.L.U64.HI R5, R6, 0x2, R7 ;  /* 0x0000000206057819 */ /* 0x000fc80000010207 */
[C---:B------:R-:W-:Y:S02]  /*0270*/  IADD3 R8, P2, PT, R4.reuse, 0x1, RZ ;  /* 0x0000000104087810 */ /* 0x040fe40007f5e0ff */
[C---:B------:R-:W-:Y:S02]  /*0280*/  IADD3 R10, P4, PT, R4.reuse, 0x2, RZ ;  /* 0x00000002040a7810 */ /* 0x040fe40007f9e0ff */
[C---:B------:R-:W-:Y:S01]  /*0290*/  IADD3 R12, P5, PT, R4.reuse, 0x3, RZ ;  /* 0x00000003040c7810 */ /* 0x040fe20007fbe0ff */
[--C-:B------:R-:W-:Y:S01]  /*02a0*/  IMAD.X R9, RZ, RZ, R5.reuse, P2 ;  /* 0x000000ffff097224 */ /* 0x100fe200010e0605 */
[----:B-1----:R-:W-:Y:S01]  /*02b0*/  ISETP.GE.U32.AND P0, PT, R4, UR10, PT ;  /* 0x0000000a04007c0c */ /* 0x002fe2000bf06070 */
[--C-:B------:R-:W-:Y:S01]  /*02c0*/  IMAD.X R11, RZ, RZ, R5.reuse, P4 ;  /* 0x000000ffff0b7224 */ /* 0x100fe200020e0605 */
[----:B------:R-:W-:Y:S01]  /*02d0*/  ISETP.GE.U32.AND P1, PT, R8, UR10, PT ;  /* 0x0000000a08007c0c */ /* 0x000fe2000bf26070 */
[----:B------:R-:W-:Y:S01]  /*02e0*/  IMAD.X R13, RZ, RZ, R5, P5 ;  /* 0x000000ffff0d7224 */ /* 0x000fe200028e0605 */
[----:B------:R-:W-:-:S02]  /*02f0*/  ISETP.GE.U32.AND P3, PT, R10, UR10, PT ;  /* 0x0000000a0a007c0c */ /* 0x000fc4000bf66070 */
[----:B------:R-:W-:Y:S02]  /*0300*/  ISETP.GE.U32.AND P2, PT, R12, UR10, PT ;  /* 0x0000000a0c007c0c */ /* 0x000fe4000bf46070 */
[----:B------:R-:W-:Y:S02]  /*0310*/  ISETP.GE.U32.AND.EX P0, PT, R5, UR11, PT, P0 ;  /* 0x0000000b05007c0c */ /* 0x000fe4000bf06100 */
[----:B------:R-:W-:Y:S02]  /*0320*/  ISETP.GE.U32.AND.EX P1, PT, R9, UR11, PT, P1 ;  /* 0x0000000b09007c0c */ /* 0x000fe4000bf26110 */
[----:B------:R-:W-:Y:S02]  /*0330*/  ISETP.GE.U32.AND.EX P3, PT, R11, UR11, PT, P3 ;  /* 0x0000000b0b007c0c */ /* 0x000fe4000bf66130 */
[----:B------:R-:W-:Y:S02]  /*0340*/  ISETP.GE.U32.AND.EX P2, PT, R13, UR11, PT, P2 ;  /* 0x0000000b0d007c0c */ /* 0x000fe4000bf46120 */
[----:B------:R-:W-:-:S04]  /*0350*/  ISETP.NE.U32.AND P4, PT, R6, RZ, PT ;  /* 0x000000ff0600720c */ /* 0x000fc80003f85070 */
[----:B------:R-:W-:Y:S01]  /*0360*/  ISETP.NE.AND.EX P4, PT, R7, RZ, PT, P4 ;  /* 0x000000ff0700720c */ /* 0x000fe20003f85340 */
[----:B------:R-:W0:Y:S01]  /*0370*/  @!P0 LDC R0, c[0x0][0x388] ;  /* 0x0000e200ff008b82 */ /* 0x000e220000000800 */
[----:B------:R2:W0:Y:S02]  /*0380*/  @!P0 I2F.U64 R3, R4 ;  /* 0x0000000400038312 */ /* 0x0004240000301000 */
[----:B------:R-:W-:-:S05]  /*0390*/  ISETP.NE.OR P4, PT, R2, RZ, P4 ;  /* 0x000000ff0200720c */ /* 0x000fca0002785670 */
[----:B------:R-:W1:Y:S01]  /*03a0*/  @!P1 LDC R16, c[0x0][0x388] ;  /* 0x0000e200ff109b82 */ /* 0x000e620000000800 */
[----:B------:R-:W1:Y:S01]  /*03b0*/  @!P1 I2F.U64 R9, R8 ;  /* 0x0000000800099312 */ /* 0x000e620000301000 */
[----:B--2---:R-:W-:-:S04]  /*03c0*/  LEA R4, P5, R6, UR8, 0x3 ;  /* 0x0000000806047c11 */ /* 0x004fc8000f8a18ff */
[----:B------:R-:W-:Y:S02]  /*03d0*/  LEA.HI.X R5, R6, UR9, R7, 0x3, P5 ;  /* 0x0000000906057c11 */ /* 0x000fe4000a8f1c07 */
[----:B------:R-:W2:Y:S01]  /*03e0*/  @!P3 LDC R18, c[0x0][0x388] ;  /* 0x0000e200ff12bb82 */ /* 0x000ea20000000800 */
[----:B------:R-:W2:Y:S07]  /*03f0*/  @!P3 I2F.U64 R11, R10 ;  /* 0x0000000a000bb312 */ /* 0x000eae0000301000 */
[----:B------:R-:W3:Y:S01]  /*0400*/  @!P2 LDC R20, c[0x0][0x388] ;  /* 0x0000e200ff14ab82 */ /* 0x000ee20000000800 */
[----:B------:R-:W3:Y:S01]  /*0410*/  @!P2 I2F.U64 R13, R12 ;  /* 0x0000000c000da312 */ /* 0x000ee20000301000 */
[----:B0-----:R-:W-:-:S05]  /*0420*/  @!P0 FFMA R3, R3, R14, R0 ;  /* 0x0000000e03038223 */ /* 0x001fca0000000000 */
[----:B------:R-:W-:Y:S01]  /*0430*/  @!P0 F2FP.F16.F32.PACK_AB R3, RZ, R3 ;  /* 0x00000003ff03823e */ /* 0x000fe200000000ff */
[----:B-1----:R-:W-:-:S04]  /*0440*/  @!P1 FFMA R9, R9, R14, R16 ;  /* 0x0000000e09099223 */ /* 0x002fc80000000010 */
[----:B------:R0:W-:Y:S01]  /*0450*/  @!P0 STG.E.U16 desc[UR6][R4.64], R3 ;  /* 0x0000000304008986 */ /* 0x0001e2000c101506 */
[----:B------:R-:W-:Y:S01]  /*0460*/  @!P1 F2FP.F16.F32.PACK_AB R9, RZ, R9 ;  /* 0x00000009ff09923e */ /* 0x000fe200000000ff */
[----:B--2---:R-:W-:-:S04]  /*0470*/  @!P3 FFMA R0, R11, R14, R18 ;  /* 0x0000000e0b00b223 */ /* 0x004fc80000000012 */
[----:B------:R0:W-:Y:S01]  /*0480*/  @!P1 STG.E.U16 desc[UR6][R4.64+0x2], R9 ;  /* 0x0000020904009986 */ /* 0x0001e2000c101506 */
[----:B------:R-:W-:Y:S01]  /*0490*/  @!P3 F2FP.F16.F32.PACK_AB R0, RZ, R0 ;  /* 0x00000000ff00b23e */ /* 0x000fe200000000ff */
[----:B---3--:R-:W-:-:S04]  /*04a0*/  @!P2 FFMA R14, R13, R14, R20 ;  /* 0x0000000e0d0ea223 */ /* 0x008fc80000000014 */
[----:B------:R0:W-:Y:S01]  /*04b0*/  @!P3 STG.E.U16 desc[UR6][R4.64+0x4], R0 ;  /* 0x000004000400b986 */ /* 0x0001e2000c101506 */
[----:B------:R-:W-:-:S05]  /*04c0*/  @!P2 F2FP.F16.F32.PACK_AB R14, RZ, R14 ;  /* 0x0000000eff0ea23e */ /* 0x000fca00000000ff */
[----:B------:R0:W-:Y:S01]  /*04d0*/  @!P2 STG.E.U16 desc[UR6][R4.64+0x6], R14 ;  /* 0x0000060e0400a986 */ /* 0x0001e2000c101506 */
[----:B------:R-:W-:Y:S05]  /*04e0*/  @P4 EXIT ;  /* 0x000000000000494d */ /* 0x000fea0003800000 */
[----:B------:R-:W1:Y:S01]  /*04f0*/  LDCU UR12, c[0x0][0x38c] ;  /* 0x00007180ff0c77ac */ /* 0x000e620008000800 */
[----:B------:R-:W-:-:S04]  /*0500*/  ULEA UR4, UP0, UR10, UR8, 0x1 ;  /* 0x000000080a047291 */ /* 0x000fc8000f8008ff */
[----:B------:R-:W-:Y:S02]  /*0510*/  ULEA.HI.X UR5, UR10, UR9, UR11, 0x1, UP0 ;  /* 0x000000090a057291 */ /* 0x000fe400080f0c0b */
[----:B------:R-:W-:-:S04]  /*0520*/  IMAD.U32 R2, RZ, RZ, UR4 ;  /* 0x00000004ff027e24 */ /* 0x000fc8000f8e00ff */
[----:B0-----:R-:W-:Y:S01]  /*0530*/  IMAD.U32 R3, RZ, RZ, UR5 ;  /* 0x00000005ff037e24 */ /* 0x001fe2000f8e00ff */
[----:B-1----:R-:W-:-:S05]  /*0540*/  F2FP.F16.F32.PACK_AB R0, RZ, UR12 ;  /* 0x0000000cff007c3e */ /* 0x002fca00080000ff */
[----:B------:R-:W-:Y:S01]  /*0550*/  STG.E.U16 desc[UR6][R2.64+-0x2], R0 ;  /* 0xfffffe0002007986 */ /* 0x000fe2000c101506 */
[----:B------:R-:W-:Y:S05]  /*0560*/  EXIT ;  /* 0x000000000000794d */ /* 0x000fea0003800000 */
        .weak           $__internal_3_$__cuda_sm3x_div_rn_noftz_f32_slowpath
        .type           $__internal_3_$__cuda_sm3x_div_rn_noftz_f32_slowpath,@function
        .size           $__internal_3_$__cuda_sm3x_div_rn_noftz_f32_slowpath,(.L_x_98 - $__internal_3_$__cuda_sm3x_div_rn_noftz_f32_slowpath)
$__internal_3_$__cuda_sm3x_div_rn_noftz_f32_slowpath:
[--C-:B------:R-:W-:Y:S01]  /*0570*/  SHF.R.U32.HI R5, RZ, 0x17, R3.reuse ;  /* 0x00000017ff057819 */ /* 0x100fe20000011603 */
[--C-:B------:R-:W-:Y:S01]  /*0580*/  IMAD.MOV.U32 R6, RZ, RZ, R0.reuse ;  /* 0x000000ffff067224 */ /* 0x100fe200078e0000 */
[----:B------:R-:W-:Y:S01]  /*0590*/  SHF.R.U32.HI R4, RZ, 0x17, R0 ;  /* 0x00000017ff047819 */ /* 0x000fe20000011600 */
[----:B------:R-:W-:Y:S01]  /*05a0*/  IMAD.MOV.U32 R7, RZ, RZ, R3 ;  /* 0x000000ffff077224 */ /* 0x000fe200078e0003 */
[----:B------:R-:W-:Y:S02]  /*05b0*/  LOP3.LUT R5, R5, 0xff, RZ, 0xc0, !PT ;  /* 0x000000ff05057812 */ /* 0x000fe400078ec0ff */
[----:B------:R-:W-:-:S03]  /*05c0*/  LOP3.LUT R4, R4, 0xff, RZ, 0xc0, !PT ;  /* 0x000000ff04047812 */ /* 0x000fc600078ec0ff */
[----:B------:R-:W-:Y:S02]  /*05d0*/  VIADD R10, R5, 0xffffffff ;  /* 0xffffffff050a7836 */ /* 0x000fe40000000000 */
[----:B------:R-:W-:-:S03]  /*05e0*/  VIADD R9, R4, 0xffffffff ;  /* 0xffffffff04097836 */ /* 0x000fc60000000000 */
[----:B------:R-:W-:-:S04]  /*05f0*/  ISETP.GT.U32.AND P0, PT, R10, 0xfd, PT ;  /* 0x000000fd0a00780c */ /* 0x000fc80003f04070 */
[----:B------:R-:W-:-:S13]  /*0600*/  ISETP.GT.U32.OR P0, PT, R9, 0xfd, P0 ;  /* 0x000000fd0900780c */ /* 0x000fda0000704470 */
[----:B------:R-:W-:Y:S01]  /*0610*/  @!P0 IMAD.MOV.U32 R8, RZ, RZ, RZ ;  /* 0x000000ffff088224 */ /* 0x000fe200078e00ff */
        /* <DEDUP_REMOVED lines=19> */
[----:B------:R-:W-:Y:S02]  /*0750*/  @P0 IMAD.MOV.U32 R8, RZ, RZ, RZ ;  /* 0x000000ffff080224 */ /* 0x000fe400078e00ff */
[----:B------:R-:W-:Y:S01]  /*0760*/  @!P0 FFMA R6, R0, 1.84467440737095516160e+19, RZ ;  /* 0x5f80000000068823 */ /* 0x000fe200000000ff */
[----:B------:R-:W-:Y:S02]  /*0770*/  @!P0 IMAD.MOV.U32 R8, RZ, RZ, -0x40 ;  /* 0xffffffc0ff088424 */ /* 0x000fe400078e00ff */
[----:B------:R-:W-:Y:S02]  /*0780*/  @!P1 FFMA R7, R3, 1.84467440737095516160e+19, RZ ;  /* 0x5f80000003079823 */ /* 0x000fe400000000ff */
[----:B------:R-:W-:-:S07]  /*0790*/  @!P1 VIADD R8, R8, 0x40 ;  /* 0x0000004008089836 */ /* 0x000fce0000000000 */
.L_x_67:
[----:B------:R-:W-:Y:S01]  /*07a0*/  LEA R0, R5, 0xc0800000, 0x17 ;  /* 0xc080000005007811 */ /* 0x000fe200078eb8ff */
[----:B------:R-:W-:-:S04]  /*07b0*/  VIADD R4, R4, 0xffffff81 ;  /* 0xffffff8104047836 */ /* 0x000fc80000000000 */
[----:B------:R-:W-:Y:S01]  /*07c0*/  IMAD.IADD R7, R7, 0x1, -R0 ;  /* 0x0000000107077824 */ /* 0x000fe200078e0a00 */
[C---:B------:R-:W-:Y:S01]  /*07d0*/  IADD3 R5, PT, PT, R4.reuse, 0x7f, -R5 ;  /* 0x0000007f04057810 */ /* 0x040fe20007ffe805 */
[----:B------:R-:W-:Y:S02]  /*07e0*/  IMAD R0, R4, -0x800000, R6 ;  /* 0xff80000004007824 */ /* 0x000fe400078e0206 */
[----:B------:R-:W0:Y:S01]  /*07f0*/  MUFU.RCP R3, R7 ;  /* 0x0000000700037308 */ /* 0x000e220000001000 */
[----:B------:R-:W-:Y:S01]  /*0800*/  FADD.FTZ R9, -R7, -RZ ;  /* 0x800000ff07097221 */ /* 0x000fe20000010100 */
[----:B------:R-:W-:-:S03]  /*0810*/  IMAD.IADD R5, R5, 0x1, R8 ;  /* 0x0000000105057824 */ /* 0x000fc600078e0208 */
        /* <DEDUP_REMOVED lines=9> */
[----:B------:R-:W-:-:S04]  /*08b0*/  IMAD.IADD R8, R0, 0x1, R5 ;  /* 0x0000000100087824 */ /* 0x000fc800078e0205 */
[----:B------:R-:W-:-:S05]  /*08c0*/  VIADD R0, R8, 0xffffffff ;  /* 0xffffffff08007836 */ /* 0x000fca0000000000 */
        /* <DEDUP_REMOVED lines=15> */
[----:B------:R-:W-:Y:S01]  /*09c0*/  IMAD.MOV R6, RZ, RZ, -R8 ;  /* 0x000000ffff067224 */ /* 0x000fe200078e0a08 */
[----:B------:R-:W-:Y:S02]  /*09d0*/  ISETP.NE.AND P1, PT, R8, RZ, PT ;  /* 0x000000ff0800720c */ /* 0x000fe40003f25270 */
[----:B------:R-:W-:-:S02]  /*09e0*/  LOP3.LUT R4, R4, 0x800000, RZ, 0xfc, !PT ;  /* 0x0080000004047812 */ /* 0x000fc400078efcff */
[----:B------:R-:W-:Y:S02]  /*09f0*/  FSETP.NEU.FTZ.AND P0, PT, R0, R5, PT ;  /* 0x000000050000720b */ /* 0x000fe40003f1d000 */
[----:B------:R-:W-:Y:S02]  /*0a00*/  SHF.L.U32 R7, R4, R7, RZ ;  /* 0x0000000704077219 */ /* 0x000fe400000006ff */
[----:B------:R-:W-:Y:S02]  /*0a10*/  SEL R5, R6, RZ, P2 ;  /* 0x000000ff06057207 */ /* 0x000fe40001000000 */
[----:B------:R-:W-:Y:S02]  /*0a20*/  ISETP.NE.AND P1, PT, R7, RZ, P1 ;  /* 0x000000ff0700720c */ /* 0x000fe40000f25270 */
[----:B------:R-:W-:Y:S02]  /*0a30*/  SHF.R.U32.HI R5, RZ, R5, R4 ;  /* 0x00000005ff057219 */ /* 0x000fe40000011604 */
[----:B------:R-:W-:-:S02]  /*0a40*/  PLOP3.LUT P0, PT, P0, P1, PT, 0xf8, 0x8f ;  /* 0x00000000008f781c */ /* 0x000fc40000703f70 */
[----:B------:R-:W-:Y:S02]  /*0a50*/  SHF.R.U32.HI R7, RZ, 0x1, R5 ;  /* 0x00000001ff077819 */ /* 0x000fe40000011605 */
[----:B------:R-:W-:-:S04]  /*0a60*/  SEL R0, RZ, 0x1, !P0 ;  /* 0x00000001ff007807 */ /* 0x000fc80004000000 */
[----:B------:R-:W-:-:S04]  /*0a70*/  LOP3.LUT R0, R0, 0x1, R7, 0xf8, !PT ;  /* 0x0000000100007812 */ /* 0x000fc800078ef807 */
[----:B------:R-:W-:-:S05]  /*0a80*/  LOP3.LUT R0, R0, R5, RZ, 0xc0, !PT ;  /* 0x0000000500007212 */ /* 0x000fca00078ec0ff */
[----:B------:R-:W-:-:S05]  /*0a90*/  IMAD.IADD R0, R7, 0x1, R0 ;  /* 0x0000000107007824 */ /* 0x000fca00078e0200 */
[----:B------:R-:W-:Y:S01]  /*0aa0*/  LOP3.LUT R3, R0, R3, RZ, 0xfc, !PT ;  /* 0x0000000300037212 */ /* 0x000fe200078efcff */
[----:B------:R-:W-:Y:S06]  /*0ab0*/  BRA `(.L_x_74) ;  /* 0x0000000000347947 */ /* 0x000fec0003800000 */
.L_x_73:
[----:B------:R-:W-:-:S04]  /*0ac0*/  LOP3.LUT R3, R3, 0x80000000, RZ, 0xc0, !PT ;  /* 0x8000000003037812 */ /* 0x000fc800078ec0ff */
[----:B------:R-:W-:Y:S01]  /*0ad0*/  LOP3.LUT R3, R3, 0x7f800000, RZ, 0xfc, !PT ;  /* 0x7f80000003037812 */ /* 0x000fe200078efcff */
[----:B------:R-:W-:Y:S06]  /*0ae0*/  BRA `(.L_x_74) ;  /* 0x0000000000287947 */ /* 0x000fec0003800000 */
.L_x_72:
[----:B------:R-:W-:Y:S01]  /*0af0*/  IMAD R3, R5, 0x800000, R3 ;  /* 0x0080000005037824 */ /* 0x000fe200078e0203 */
[----:B------:R-:W-:Y:S06]  /*0b00*/  BRA `(.L_x_74) ;  /* 0x0000000000207947 */ /* 0x000fec0003800000 */
.L_x_71:
[----:B------:R-:W-:-:S04]  /*0b10*/  LOP3.LUT R3, R7, 0x80000000, R6, 0x48, !PT ;  /* 0x8000000007037812 */ /* 0x000fc800078e4806 */
[----:B------:R-:W-:Y:S01]  /*0b20*/  LOP3.LUT R3, R3, 0x7f800000, RZ, 0xfc, !PT ;  /* 0x7f80000003037812 */ /* 0x000fe200078efcff */
[----:B------:R-:W-:Y:S06]  /*0b30*/  BRA `(.L_x_74) ;  /* 0x0000000000147947 */ /* 0x000fec0003800000 */
.L_x_70:
[----:B------:R-:W-:Y:S01]  /*0b40*/  LOP3.LUT R3, R7, 0x80000000, R6, 0x48, !PT ;  /* 0x8000000007037812 */ /* 0x000fe200078e4806 */
[----:B------:R-:W-:Y:S06]  /*0b50*/  BRA `(.L_x_74) ;  /* 0x00000000000c7947 */ /* 0x000fec0003800000 */
.L_x_69:
[----:B------:R-:W0:Y:S01]  /*0b60*/  MUFU.RSQ R3, -QNAN ;  /* 0xffc0000000037908 */ /* 0x000e220000001400 */
[----:B------:R-:W-:Y:S05]  /*0b70*/  BRA `(.L_x_74) ;  /* 0x0000000000047947 */ /* 0x000fea0003800000 */
.L_x_68:
[----:B------:R-:W-:-:S07]  /*0b80*/  FADD.FTZ R3, R0, R3 ;  /* 0x0000000300037221 */ /* 0x000fce0000010000 */
.L_x_74:
[----:B0-----:R-:W-:Y:S02]  /*0b90*/  IMAD.MOV.U32 R14, RZ, RZ, R3 ;  /* 0x000000ffff0e7224 */ /* 0x001fe400078e0003 */
[----:B------:R-:W-:-:S04]  /*0ba0*/  IMAD.MOV.U32 R3, RZ, RZ, 0x0 ;  /* 0x00000000ff037424 */ /* 0x000fc800078e00ff */
[----:B------:R-:W-:Y:S05]  /*0bb0*/  RET.REL.NODEC R2 `(linspace_half_kernel) ;  /* 0xfffffff402107950 */ /* 0x000fea0003c3ffff */
.L_x_75:
        /* <DEDUP_REMOVED lines=12> */
.L_x_98:


//--------------------- .text.linspace_float_kernel --------------------------
	.section	.text.linspace_float_kernel,"ax",@progbits
	.align	128
        .global         linspace_float_kernel
        .type           linspace_float_kernel,@function
        .size           linspace_float_kernel,(.L_x_99 - linspace_float_kernel)
        .other          linspace_float_kernel,@"STO_CUDA_ENTRY STV_DEFAULT"
linspace_float_kernel:
.text.linspace_float_kernel:
        /* <DEDUP_REMOVED lines=10> */
[----:B------:R-:W0:Y:S08]  /*00a0*/  LDC R5, c[0x0][0x388] ;  /* 0x0000e200ff057b82 */ /* 0x000e300000000800 */
[----:B------:R-:W0:Y:S02]  /*00b0*/  LDC.64 R2, c[0x0][0x380] ;  /* 0x0000e000ff027b82 */ /* 0x000e240000000a00 */
[----:B0-----:R-:W-:Y:S01]  /*00c0*/  STG.E desc[UR6][R2.64], R5 ;  /* 0x0000000502007986 */ /* 0x001fe2000c101906 */
[----:B------:R-:W-:Y:S05]  /*00d0*/  EXIT ;  /* 0x000000000000794d */ /* 0x000fea0003800000 */
.L_x_76:
        /* <DEDUP_REMOVED lines=14> */
[----:B------:R-:W-:Y:S05]  /*01c0*/  CALL.REL.NOINC `($__internal_4_$__cuda_sm3x_div_rn_noftz_f32_slowpath) ;  /* 0x0000000000d07944 */ /* 0x000fea0003c00000 */
.L_x_77:
[----:B------:R-:W0:Y:S01]  /*01d0*/  S2R R2, SR_TID.X ;  /* 0x0000000000027919 */ /* 0x000e220000002100 */
[----:B------:R-:W0:Y:S01]  /*01e0*/  S2UR UR4, SR_CTAID.X ;  /* 0x00000000000479c3 */ /* 0x000e220000002500 */
[----:B------:R-:W-:Y:S01]  /*01f0*/  IMAD.MOV.U32 R3, RZ, RZ, RZ ;  /* 0x000000ffff037224 */ /* 0x000fe200078e00ff */
[----:B------:R-:W1:Y:S01]  /*0200*/  LDCU.64 UR10, c[0x0][0x390] ;  /* 0x00007200ff0a77ac */ /* 0x000e620008000a00 */
        /* <DEDUP_REMOVED lines=33> */
[----:B------:R0:W-:Y:S01]  /*0420*/  @!P0 STG.E desc[UR6][R6.64], R3 ;  /* 0x0000000306008986 */ /* 0x0001e2000c101906 */
[----:B-1----:R-:W-:-:S05]  /*0430*/  @!P1 FFMA R9, R9, R14, R16 ;  /* 0x0000000e09099223 */ /* 0x002fca0000000010 */
[----:B------:R0:W-:Y:S01]  /*0440*/  @!P1 STG.E desc[UR6][R6.64+0x4], R9 ;  /* 0x0000040906009986 */ /* 0x0001e2000c101906 */
[----:B--2---:R-:W-:-:S05]  /*0450*/  @!P3 FFMA R5, R11, R14, R18 ;  /* 0x0000000e0b05b223 */ /* 0x004fca0000000012 */
[----:B------:R0:W-:Y:S01]  /*0460*/  @!P3 STG.E desc[UR6][R6.64+0x8], R5 ;  /* 0x000008050600b986 */ /* 0x0001e2000c101906 */
[----:B---3--:R-:W-:-:S05]  /*0470*/  @!P2 FFMA R15, R13, R14, R20 ;  /* 0x0000000e0d0fa223 */ /* 0x008fca0000000014 */
[----:B------:R0:W-:Y:S01]  /*0480*/  @!P2 STG.E desc[UR6][R6.64+0xc], R15 ;  /* 0x00000c0f0600a986 */ /* 0x0001e2000c101906 */
[----:B------:R-:W-:Y:S05]  /*0490*/  @P4 EXIT ;  /* 0x000000000000494d */ /* 0x000fea0003800000 */
[----:B0-----:R-:W0:Y:S01]  /*04a0*/  LDC R5, c[0x0][0x38c] ;  /* 0x0000e300ff057b82 */ /* 0x001e220000000800 */
[----:B------:R-:W-:-:S04]  /*04b0*/  ULEA UR4, UP0, UR10, UR8, 0x2 ;  /* 0x000000080a047291 */ /* 0x000fc8000f8010ff */
[----:B------:R-:W-:Y:S02]  /*04c0*/  ULEA.HI.X UR5, UR10, UR9, UR11, 0x2, UP0 ;  /* 0x000000090a057291 */ /* 0x000fe400080f140b */
[----:B------:R-:W-:-:S04]  /*04d0*/  IMAD.U32 R2, RZ, RZ, UR4 ;  /* 0x00000004ff027e24 */ /* 0x000fc8000f8e00ff */
[----:B------:R-:W-:-:S05]  /*04e0*/  IMAD.U32 R3, RZ, RZ, UR5 ;  /* 0x00000005ff037e24 */ /* 0x000fca000f8e00ff */
[----:B0-----:R-:W-:Y:S01]  /*04f0*/  STG.E desc[UR6][R2.64+-0x4], R5 ;  /* 0xfffffc0502007986 */ /* 0x001fe2000c101906 */
[----:B------:R-:W-:Y:S05]  /*0500*/  EXIT ;  /* 0x000000000000794d */ /* 0x000fea0003800000 */
        .weak           $__internal_4_$__cuda_sm3x_div_rn_noftz_f32_slowpath
        .type           $__internal_4_$__cuda_sm3x_div_rn_noftz_f32_slowpath,@function
        .size           $__internal_4_$__cuda_sm3x_div_rn_noftz_f32_slowpath,(.L_x_99 - $__internal_4_$__cuda_sm3x_div_rn_noftz_f32_slowpath)
$__internal_4_$__cuda_sm3x_div_rn_noftz_f32_slowpath:
        /* <DEDUP_REMOVED lines=35> */
.L_x_78:
        /* <DEDUP_REMOVED lines=50> */
.L_x_84:
[----:B------:R-:W-:-:S04]  /*0a60*/  LOP3.LUT R3, R3, 0x80000000, RZ, 0xc0, !PT ;  /* 0x8000000003037812 */ /* 0x000fc800078ec0ff */
[----:B------:R-:W-:Y:S01]  /*0a70*/  LOP3.LUT R3, R3, 0x7f800000, RZ, 0xfc, !PT ;  /* 0x7f80000003037812 */ /* 0x000fe200078efcff */
[----:B------:R-:W-:Y:S06]  /*0a80*/  BRA `(.L_x_85) ;  /* 0x0000000000287947 */ /* 0x000fec0003800000 */
.L_x_83:
[----:B------:R-:W-:Y:S01]  /*0a90*/  IMAD R3, R5, 0x800000, R3 ;  /* 0x0080000005037824 */ /* 0x000fe200078e0203 */
[----:B------:R-:W-:Y:S06]  /*0aa0*/  BRA `(.L_x_85) ;  /* 0x0000000000207947 */ /* 0x000fec0003800000 */
.L_x_82:
[----:B------:R-:W-:-:S04]  /*0ab0*/  LOP3.LUT R3, R7, 0x80000000, R6, 0x48, !PT ;  /* 0x8000000007037812 */ /* 0x000fc800078e4806 */
[----:B------:R-:W-:Y:S01]  /*0ac0*/  LOP3.LUT R3, R3, 0x7f800000, RZ, 0xfc, !PT ;  /* 0x7f80000003037812 */ /* 0x000fe200078efcff */
[----:B------:R-:W-:Y:S06]  /*0ad0*/  BRA `(.L_x_85) ;  /* 0x0000000000147947 */ /* 0x000fec0003800000 */
.L_x_81:
[----:B------:R-:W-:Y:S01]  /*0ae0*/  LOP3.LUT R3, R7, 0x80000000, R6, 0x48, !PT ;  /* 0x8000000007037812 */ /* 0x000fe200078e4806 */
[----:B------:R-:W-:Y:S06]  /*0af0*/  BRA `(.L_x_85) ;  /* 0x00000000000c7947 */ /* 0x000fec0003800000 */
.L_x_80:
[----:B------:R-:W0:Y:S01]  /*0b00*/  MUFU.RSQ R3, -QNAN ;  /* 0xffc0000000037908 */ /* 0x000e220000001400 */
[----:B------:R-:W-:Y:S05]  /*0b10*/  BRA `(.L_x_85) ;  /* 0x0000000000047947 */ /* 0x000fea0003800000 */
.L_x_79:
[----:B------:R-:W-:-:S07]  /*0b20*/  FADD.FTZ R3, R0, R3 ;  /* 0x0000000300037221 */ /* 0x000fce0000010000 */
.L_x_85:
[----:B0-----:R-:W-:Y:S02]  /*0b30*/  IMAD.MOV.U32 R14, RZ, RZ, R3 ;  /* 0x000000ffff0e7224 */ /* 0x001fe400078e0003 */
[----:B------:R-:W-:-:S04]  /*0b40*/  IMAD.MOV.U32 R3, RZ, RZ, 0x0 ;  /* 0x00000000ff037424 */ /* 0x000fc800078e00ff */
[----:B------:R-:W-:Y:S05]  /*0b50*/  RET.REL.NODEC R2 `(linspace_float_kernel) ;  /* 0xfffffff402287950 */ /* 0x000fea0003c3ffff */
.L_x_86:
        /* <DEDUP_REMOVED lines=10> */
.L_x_99:


//--------------------- .text.arange_simple_int64_kernel --------------------------
	.section	.text.arange_simple_int64_kernel,"ax",@progbits
	.align	128
        .global         arange_simple_int64_kernel
        .type           arange_simple_int64_kernel,@function
        .size           arange_simple_int64_kernel,(.L_x_105 - arange_simple_int64_kernel)
        .other          arange_simple_int64_kernel,@"STO_CUDA_ENTRY STV_DEFAULT"
arange_simple_int64_kernel:
.text.arange_simple_int64_kernel:
[----:B------:R-:W-:Y:S01]  /*0000*/  LDC R1, c[0x0][0x37c] ;  /* 0x0000df00ff017b82 */ /* 0x000fe20000000800 */
[----:B------:R-:W0:Y:S07]  /*0010*/  S2R R2, SR_TID.X ;  /* 0x0000000000027919 */ /* 0x000e2e0000002100 */
[----:B------:R-:W0:Y:S01]  /*0020*/  S2UR UR4, SR_CTAID.X ;  /* 0x00000000000479c3 */ /* 0x000e220000002500 */
[----:B------:R-:W-:Y:S01]  /*0030*/  IMAD.MOV.U32 R3, RZ, RZ, RZ ;  /* 0x000000ffff037224 */ /* 0x000fe200078e00ff */
[----:B------:R-:W1:Y:S06]  /*0040*/  LDCU.128 UR8, c[0x0][0x380] ;  /* 0x00007000ff0877ac */ /* 0x000e6c0008000c00 */
[----:B------:R-:W0:Y:S02]  /*0050*/  LDC R5, c[0x0][0x360] ;  /* 0x0000d800ff057b82 */ /* 0x000e240000000800 */
[----:B0-----:R-:W-:Y:S01]  /*0060*/  IMAD.WIDE.U32 R2, R5, UR4, R2 ;  /* 0x0000000405027c25 */ /* 0x001fe2000f8e0002 */
[----:B------:R-:W0:Y:S03]  /*0070*/  LDCU.64 UR4, c[0x0][0x358] ;  /* 0x00006b00ff0477ac */ /* 0x000e260008000a00 */
[C---:B------:R-:W-:Y:S01]  /*0080*/  IMAD.SHL.U32 R6, R2.reuse, 0x4, RZ ;  /* 0x0000000402067824 */ /* 0x040fe200078e00ff */
[----:B------:R-:W-:-:S02]  /*0090*/  SHF.L.U64.HI R7, R2, 0x2, R3 ;  /* 0x0000000202077819 */ /* 0x000fc40000010203 */
[----:B-1----:R-:W-:Y:S02]  /*00a0*/  LEA R4, P4, R2, UR8, 0x5 ;  /* 0x0000000802047c11 */ /* 0x002fe4000f8828ff */
[C---:B------:R-:W-:Y:S02]  /*00b0*/  IADD3 R10, P3, PT, R6.reuse, 0x2, RZ ;  /* 0x00000002060a7810 */ /* 0x040fe40007f7e0ff */
[C---:B------:R-:W-:Y:S02]  /*00c0*/  IADD3 R8, P2, PT, R6.reuse, 0x1, RZ ;  /* 0x0000000106087810 */ /* 0x040fe40007f5e0ff */
[C---:B------:R-:W-:Y:S01]  /*00d0*/  ISETP.GE.U32.AND P0, PT, R6.reuse, UR10, PT ;  /* 0x0000000a06007c0c */ /* 0x040fe2000bf06070 */
[--C-:B------:R-:W-:Y:S01]  /*00e0*/  IMAD.X R11, RZ, RZ, R7.reuse, P3 ;  /* 0x000000ffff0b7224 */ /* 0x100fe200018e0607 */
[----:B------:R-:W-:Y:S01]  /*00f0*/  IADD3 R12, P3, PT, R6, 0x3, RZ ;  /* 0x00000003060c7810 */ /* 0x000fe20007f7e0ff */
[----:B------:R-:W-:Y:S01]  /*0100*/  IMAD.X R9, RZ, RZ, R7, P2 ;  /* 0x000000ffff097224 */ /* 0x000fe200010e0607 */
[----:B------:R-:W-:-:S02]  /*0110*/  ISETP.GE.U32.AND P1, PT, R8, UR10, PT ;  /* 0x0000000a08007c0c */ /* 0x000fc4000bf26070 */
[----:B------:R-:W-:Y:S01]  /*0120*/  ISETP.GE.U32.AND P2, PT, R10, UR10, PT ;  /* 0x0000000a0a007c0c */ /* 0x000fe2000bf46070 */
[----:B------:R-:W-:Y:S01]  /*0130*/  IMAD.X R13, RZ, RZ, R7, P3 ;  /* 0x000000ffff0d7224 */ /* 0x000fe200018e0607 */
[----:B------:R-:W-:Y:S02]  /*0140*/  ISETP.GE.U32.AND P5, PT, R12, UR10, PT ;  /* 0x0000000a0c007c0c */ /* 0x000fe4000bfa6070 */
[----:B------:R-:W-:Y:S02]  /*0150*/  ISETP.GE.U32.AND.EX P0, PT, R7, UR11, PT, P0 ;  /* 0x0000000b07007c0c */ /* 0x000fe4000bf06100 */
[----:B------:R-:W-:Y:S02]  /*0160*/  ISETP.GE.U32.AND.EX P1, PT, R9, UR11, PT, P1 ;  /* 0x0000000b09007c0c */ /* 0x000fe4000bf26110 */
[----:B------:R-:W-:Y:S02]  /*0170*/  ISETP.GE.U32.AND.EX P2, PT, R11, UR11, PT, P2 ;  /* 0x0000000b0b007c0c */ /* 0x000fe4000bf46120 */
[----:B------:R-:W-:-:S02]  /*0180*/  ISETP.GE.U32.AND.EX P3, PT, R13, UR11, PT, P5 ;  /* 0x0000000b0d007c0c */ /* 0x000fc4000bf66150 */
[----:B------:R-:W-:-:S05]  /*0190*/  LEA.HI.X R5, R2, UR9, R3, 0x5, P4 ;  /* 0x0000000902057c11 */ /* 0x000fca000a0f2c03 */
[----:B0-----:R0:W-:Y:S04]  /*01a0*/  @!P0 STG.E.64 desc[UR4][R4.64], R6 ;  /* 0x0000000604008986 */ /* 0x0011e8000c101b04 */
[----:B------:R0:W-:Y:S04]  /*01b0*/  @!P1 STG.E.64 desc[UR4][R4.64+0x8], R8 ;  /* 0x0000080804009986 */ /* 0x0001e8000c101b04 */
[----:B------:R0:W-:Y:S01]  /*01c0*/  @!P2 STG.E.64 desc[UR4][R4.64+0x10], R10 ;  /* 0x0000100a0400a986 */ /* 0x0001e2000c101b04 */
[----:B------:R-:W-:Y:S05]  /*01d0*/  @P3 EXIT ;  /* 0x000000000000394d */ /* 0x000fea0003800000 */
[----:B------:R-:W-:Y:S01]  /*01e0*/  STG.E.64 desc[UR4][R4.64+0x18], R12 ;  /* 0x0000180c04007986 */ /* 0x000fe2000c101b04 */
[----:B------:R-:W-:Y:S05]  /*01f0*/  EXIT ;  /* 0x000000000000794d */ /* 0x000fea0003800000 */
.L_x_87:
        /* <DEDUP_REMOVED lines=16> */
.L_x_105:


//--------------------- .text.arange_int64_kernel --------------------------
	.section	.text.arange_int64_kernel,"ax",@progbits
	.align	128
        .global         arange_int64_kernel
        .type           arange_int64_kernel,@function
        .size           arange_int64_kernel,(.L_x_106 - arange_int64_kernel)
        .other          arange_int64_kernel,@"STO_CUDA_ENTRY STV_DEFAULT"
arange_int64_kernel:
.text.arange_int64_kernel:
[----:B------:R-:W-:Y:S01]  /*0000*/  LDC R1, c[0x0][0x37c] ;  /* 0x0000df00ff017b82 */ /* 0x000fe20000000800 */
[----:B------:R-:W0:Y:S07]  /*0010*/  S2R R2, SR_TID.X ;  /* 0x0000000000027919 */ /* 0x000e2e0000002100 */
[----:B------:R-:W0:Y:S01]  /*0020*/  S2UR UR4, SR_CTAID.X ;  /* 0x00000000000479c3 */ /* 0x000e220000002500 */
[----:B------:R-:W-:Y:S01]  /*0030*/  IMAD.MOV.U32 R3, RZ, RZ, RZ ;  /* 0x000000ffff037224 */ /* 0x000fe200078e00ff */
[----:B------:R-:W1:Y:S01]  /*0040*/  LDCU.64 UR6, c[0x0][0x398] ;  /* 0x00007300ff0677ac */ /* 0x000e620008000a00 */
[----:B------:R-:W2:Y:S05]  /*0050*/  LDCU.64 UR8, c[0x0][0x380] ;  /* 0x00007000ff0877ac */ /* 0x000eaa0008000a00 */
[----:B------:R-:W0:Y:S02]  /*0060*/  LDC R5, c[0x0][0x360] ;  /* 0x0000d800ff057b82 */ /* 0x000e240000000800 */
[----:B0-----:R-:W-:Y:S01]  /*0070*/  IMAD.WIDE.U32 R2, R5, UR4, R2 ;  /* 0x0000000405027c25 */ /* 0x001fe2000f8e0002 */
[----:B------:R-:W0:Y:S02]  /*0080*/  LDCU.64 UR4, c[0x0][0x358] ;  /* 0x00006b00ff0477ac */ /* 0x000e240008000a00 */
[----:B------:R-:W-:-:S02]  /*0090*/  SHF.L.U32 R9, R2, 0x2, RZ ;  /* 0x0000000202097819 */ /* 0x000fc400000006ff */
[----:B------:R-:W-:Y:S02]  /*00a0*/  SHF.L.U64.HI R17, R2, 0x2, R3 ;  /* 0x0000000202117819 */ /* 0x000fe40000010203 */
[C---:B------:R-:W-:Y:S02]  /*00b0*/  IADD3 R25, P1, PT, R9.reuse, 0x1, RZ ;  /* 0x0000000109197810 */ /* 0x040fe40007f3e0ff */
[----:B------:R-:W-:Y:S02]  /*00c0*/  IADD3 R21, P2, PT, R9, 0x2, RZ ;  /* 0x0000000209157810 */ /* 0x000fe40007f5e0ff */
[----:B-1----:R-:W-:Y:S01]  /*00d0*/  ISETP.GE.U32.AND P0, PT, R25, UR6, PT ;  /* 0x0000000619007c0c */ /* 0x002fe2000bf06070 */
[----:B------:R-:W-:Y:S01]  /*00e0*/  IMAD.X R27, RZ, RZ, R17, P1 ;  /* 0x000000ffff1b7224 */ /* 0x000fe200008e0611 */
[----:B------:R-:W-:Y:S02]  /*00f0*/  ISETP.GE.U32.AND P1, PT, R21, UR6, PT ;  /* 0x0000000615007c0c */ /* 0x000fe4000bf26070 */
[----:B------:R-:W-:-:S02]  /*0100*/  IADD3.X R23, PT, PT, RZ, R17, RZ, P2, !PT ;  /* 0x00000011ff177210 */ /* 0x000fc400017fe4ff */
[----:B------:R-:W-:Y:S02]  /*0110*/  ISETP.GE.U32.AND.EX P0, PT, R27, UR7, PT, P0 ;  /* 0x000000071b007c0c */ /* 0x000fe4000bf06100 */
[----:B------:R-:W-:Y:S02]  /*0120*/  ISETP.GE.U32.AND.EX P1, PT, R23, UR7, PT, P1 ;  /* 0x0000000717007c0c */ /* 0x000fe4000bf26110 */
[----:B------:R-:W-:-:S04]  /*0130*/  ISETP.GE.U32.AND P2, PT, R9, UR6, PT ;  /* 0x0000000609007c0c */ /* 0x000fc8000bf46070 */
[----:B------:R-:W-:-:S05]  /*0140*/  ISETP.GE.U32.AND.EX P2, PT, R17, UR7, PT, P2 ;  /* 0x0000000711007c0c */ /* 0x000fca000bf46120 */
[----:B------:R-:W1:Y:S08]  /*0150*/  @!P0 LDC.64 R18, c[0x0][0x390] ;  /* 0x0000e400ff128b82 */ /* 0x000e700000000a00 */
[----:B------:R-:W3:Y:S08]  /*0160*/  @!P1 LDC.64 R12, c[0x0][0x390] ;  /* 0x0000e400ff0c9b82 */ /* 0x000ef00000000a00 */
[----:B------:R-:W4:Y:S08]  /*0170*/  @!P2 LDC.64 R4, c[0x0][0x390] ;  /* 0x0000e400ff04ab82 */ /* 0x000f300000000a00 */
[----:B------:R-:W5:Y:S01]  /*0180*/  @!P0 LDC.64 R10, c[0x0][0x388] ;  /* 0x0000e200ff0a8b82 */ /* 0x000f620000000a00 */
[----:B-1----:R-:W-:-:S04]  /*0190*/  @!P0 IMAD R0, R27, R18, RZ ;  /* 0x000000121b008224 */ /* 0x002fc800078e02ff */
[----:B------:R-:W-:-:S03]  /*01a0*/  @!P0 IMAD R19, R25, R19, R0 ;  /* 0x0000001319138224 */ /* 0x000fc600078e0200 */
[----:B------:R-:W1:Y:S01]  /*01b0*/  @!P2 LDC.64 R6, c[0x0][0x388] ;  /* 0x0000e200ff06ab82 */ /* 0x000e620000000a00 */
[----:B---3--:R-:W-:-:S04]  /*01c0*/  @!P1 IMAD R0, R23, R12, RZ ;  /* 0x0000000c17009224 */ /* 0x008fc800078e02ff */
[----:B------:R-:W-:Y:S01]  /*01d0*/  @!P1 IMAD R13, R21, R13, R0 ;  /* 0x0000000d150d9224 */ /* 0x000fe200078e0200 */
[----:B------:R-:W-:Y:S02]  /*01e0*/  IADD3 R0, P3, PT, R9, 0x3, RZ ;  /* 0x0000000309007810 */ /* 0x000fe40007f7e0ff */
[----:B------:R-:W3:Y:S01]  /*01f0*/  @!P1 LDC.64 R14, c[0x0][0x388] ;  /* 0x0000e200ff0e9b82 */ /* 0x000ee20000000a00 */
[----:B----4-:R-:W-:Y:S02]  /*0200*/  @!P2 IMAD R8, R17, R4, RZ ;  /* 0x000000041108a224 */ /* 0x010fe400078e02ff */
[----:B------:R-:W-:Y:S01]  /*0210*/  IMAD.X R17, RZ, RZ, R17, P3 ;  /* 0x000000ffff117224 */ /* 0x000fe200018e0611 */
[----:B------:R-:W-:Y:S01]  /*0220*/  ISETP.GE.U32.AND P3, PT, R0, UR6, PT ;  /* 0x0000000600007c0c */ /* 0x000fe2000bf66070 */
[----:B------:R-:W-:Y:S01]  /*0230*/  @!P2 IMAD R5, R9, R5, R8 ;  /* 0x000000050905a224 */ /* 0x000fe200078e0208 */
[----:B--2---:R-:W-:Y:S02]  /*0240*/  LEA R8, P4, R2, UR8, 0x5 ;  /* 0x0000000802087c11 */ /* 0x004fe4000f8828ff */
[----:B------:R-:W-:Y:S01]  /*0250*/  ISETP.GE.U32.AND.EX P3, PT, R17, UR7, PT, P3 ;  /* 0x0000000711007c0c */ /* 0x000fe2000bf66130 */
[----:B-----5:R-:W-:-:S05]  /*0260*/  @!P0 IMAD.WIDE.U32 R10, R25, R18, R10 ;  /* 0x00000012190a8225 */ /* 0x020fca00078e000a */
[----:B------:R-:W-:Y:S01]  /*0270*/  @!P0 IADD3 R11, PT, PT, R11, R19, RZ ;  /* 0x000000130b0b8210 */ /* 0x000fe20007ffe0ff */
[----:B-1----:R-:W-:Y:S01]  /*0280*/  @!P2 IMAD.WIDE.U32 R6, R9, R4, R6 ;  /* 0x000000040906a225 */ /* 0x002fe200078e0006 */
[----:B------:R-:W-:-:S04]  /*0290*/  LEA.HI.X R9, R2, UR9, R3, 0x5, P4 ;  /* 0x0000000902097c11 */ /* 0x000fc8000a0f2c03 */
[----:B------:R-:W-:Y:S01]  /*02a0*/  @!P2 IADD3 R7, PT, PT, R7, R5, RZ ;  /* 0x000000050707a210 */ /* 0x000fe20007ffe0ff */
[----:B0-----:R0:W-:Y:S01]  /*02b0*/  @!P0 STG.E.64 desc[UR4][R8.64+0x8], R10 ;  /* 0x0000080a08008986 */ /* 0x0011e2000c101b04 */
[----:B---3--:R-:W-:-:S03]  /*02c0*/  @!P1 IMAD.WIDE.U32 R14, R21, R12, R14 ;  /* 0x0000000c150e9225 */ /* 0x008fc600078e000e */
[----:B------:R0:W-:Y:S01]  /*02d0*/  @!P2 STG.E.64 desc[UR4][R8.64], R6 ;  /* 0x000000060800a986 */ /* 0x0001e2000c101b04 */
[----:B------:R-:W-:-:S05]  /*02e0*/  @!P1 IMAD.IADD R15, R15, 0x1, R13 ;  /* 0x000000010f0f9824 */ /* 0x000fca00078e020d */
[----:B------:R0:W-:Y:S01]  /*02f0*/  @!P1 STG.E.64 desc[UR4][R8.64+0x10], R14 ;  /* 0x0000100e08009986 */ /* 0x0001e2000c101b04 */
[----:B------:R-:W-:Y:S05]  /*0300*/  @P3 EXIT ;  /* 0x000000000000394d */ /* 0x000fea0003800000 */
[----:B------:R-:W1:Y:S01]  /*0310*/  LDC.64 R2, c[0x0][0x388] ;  /* 0x0000e200ff027b82 */ /* 0x000e620000000a00 */
[----:B------:R-:W2:Y:S02]  /*0320*/  LDCU.64 UR6, c[0x0][0x390] ;  /* 0x00007200ff0677ac */ /* 0x000ea40008000a00 */
[----:B--2---:R-:W-:-:S04]  /*0330*/  IMAD R17, R17, UR6, RZ ;  /* 0x0000000611117c24 */ /* 0x004fc8000f8e02ff */
[C---:B------:R-:W-:Y:S02]  /*0340*/  IMAD R17, R0.reuse, UR7, R17 ;  /* 0x0000000700117c24 */ /* 0x040fe4000f8e0211 */
[----:B-1----:R-:W-:-:S04]  /*0350*/  IMAD.WIDE.U32 R2, R0, UR6, R2 ;  /* 0x0000000600027c25 */ /* 0x002fc8000f8e0002 */
[----:B------:R-:W-:-:S05]  /*0360*/  IMAD.IADD R3, R3, 0x1, R17 ;  /* 0x0000000103037824 */ /* 0x000fca00078e0211 */
[----:B------:R-:W-:Y:S01]  /*0370*/  STG.E.64 desc[UR4][R8.64+0x18], R2 ;  /* 0x0000180208007986 */ /* 0x000fe2000c101b04 */
[----:B------:R-:W-:Y:S05]  /*0380*/  EXIT ;  /* 0x000000000000794d */ /* 0x000fea0003800000 */
.L_x_88:
        /* <DEDUP_REMOVED lines=15> */
.L_x_106:


//--------------------- .text.arange_simple_int32_kernel --------------------------
	.section	.text.arange_simple_int32_kernel,"ax",@progbits
	.align	128
        .global         arange_simple_int32_kernel
        .type           arange_simple_int32_kernel,@function
        .size           arange_simple_int32_kernel,(.L_x_107 - arange_simple_int32_kernel)
        .other          arange_simple_int32_kernel,@"STO_CUDA_ENTRY STV_DEFAULT"
arange_simple_int32_kernel:
.text.arange_simple_int32_kernel:
        /* <DEDUP_REMOVED lines=16> */
[----:B------:R-:W-:Y:S02]  /*0100*/  ISETP.GE.U32.AND P0, PT, R11, UR10, PT ;  /* 0x0000000a0b007c0c */ /* 0x000fe4000bf06070 */
[----:B------:R-:W-:Y:S01]  /*0110*/  ISETP.GE.U32.AND.EX P2, PT, R0, UR11, PT, P2 ;  /* 0x0000000b00007c0c */ /* 0x000fe2000bf46120 */
[----:B------:R-:W-:Y:S01]  /*0120*/  IMAD.X R0, RZ, RZ, R0, P3 ;  /* 0x000000ffff007224 */ /* 0x000fe200018e0600 */
[----:B------:R-:W-:-:S02]  /*0130*/  ISETP.GE.U32.AND P1, PT, R9, UR10, PT ;  /* 0x0000000a09007c0c */ /* 0x000fc4000bf26070 */
[----:B------:R-:W-:Y:S02]  /*0140*/  ISETP.GE.U32.AND P4, PT, R7, UR10, PT ;  /* 0x0000000a07007c0c */ /* 0x000fe4000bf86070 */
[----:B------:R-:W-:Y:S02]  /*0150*/  ISETP.GE.U32.AND.EX P0, PT, R5, UR11, PT, P0 ;  /* 0x0000000b05007c0c */ /* 0x000fe4000bf06100 */
[----:B------:R-:W-:Y:S02]  /*0160*/  ISETP.GE.U32.AND.EX P1, PT, R4, UR11, PT, P1 ;  /* 0x0000000b04007c0c */ /* 0x000fe4000bf26110 */
[----:B------:R-:W-:Y:S02]  /*0170*/  ISETP.GE.U32.AND.EX P3, PT, R0, UR11, PT, P4 ;  /* 0x0000000b00007c0c */ /* 0x000fe4000bf66140 */
[----:B------:R-:W-:-:S04]  /*0180*/  LEA R4, P5, R2, UR8, 0x4 ;  /* 0x0000000802047c11 */ /* 0x000fc8000f8a20ff */
[----:B------:R-:W-:-:S05]  /*0190*/  LEA.HI.X R5, R2, UR9, R3, 0x4, P5 ;  /* 0x0000000902057c11 */ /* 0x000fca000a8f2403 */
[----:B0-----:R0:W-:Y:S04]  /*01a0*/  @!P2 STG.E desc[UR4][R4.64], R13 ;  /* 0x0000000d0400a986 */ /* 0x0011e8000c101904 */
[----:B------:R0:W-:Y:S04]  /*01b0*/  @!P0 STG.E desc[UR4][R4.64+0x4], R11 ;  /* 0x0000040b04008986 */ /* 0x0001e8000c101904 */
[----:B------:R0:W-:Y:S01]  /*01c0*/  @!P1 STG.E desc[UR4][R4.64+0x8], R9 ;  /* 0x0000080904009986 */ /* 0x0001e2000c101904 */
[----:B------:R-:W-:Y:S05]  /*01d0*/  @P3 EXIT ;  /* 0x000000000000394d */ /* 0x000fea0003800000 */
[----:B------:R-:W-:Y:S01]  /*01e0*/  STG.E desc[UR4][R4.64+0xc], R7 ;  /* 0x00000c0704007986 */ /* 0x000fe2000c101904 */
[----:B------:R-:W-:Y:S05]  /*01f0*/  EXIT ;  /* 0x000000000000794d */ /* 0x000fea0003800000 */
.L_x_89:
        /* <DEDUP_REMOVED lines=16> */
.L_x_107:


//--------------------- .text.arange_int32_kernel --------------------------
	.section	.text.arange_int32_kernel,"ax",@progbits
	.align	128
        .global         arange_int32_kernel
        .type           arange_int32_kernel,@function
        .size           arange_int32_kernel,(.L_x_108 - arange_int32_kernel)
        .other          arange_int32_kernel,@"STO_CUDA_ENTRY STV_DEFAULT"
arange_int32_kernel:
.text.arange_int32_kernel:
        /* <DEDUP_REMOVED lines=8> */
[----:B------:R-:W0:Y:S03]  /*0080*/  LDCU.64 UR4, c[0x0][0x358] ;  /* 0x00006b00ff0477ac */ /* 0x000e260008000a00 */
[C---:B------:R-:W-:Y:S01]  /*0090*/  IMAD.SHL.U32 R8, R4.reuse, 0x4, RZ ;  /* 0x0000000404087824 */ /* 0x040fe200078e00ff */
[----:B------:R-:W-:-:S04]  /*00a0*/  SHF.L.U64.HI R6, R4, 0x2, R5 ;  /* 0x0000000204067819 */ /* 0x000fc80000010205 */
[C---:B------:R-:W-:Y:S02]  /*00b0*/  IADD3 R7, P2, PT, R8.reuse, 0x1, RZ ;  /* 0x0000000108077810 */ /* 0x040fe40007f5e0ff */
[C---:B------:R-:W-:Y:S02]  /*00c0*/  IADD3 R9, P3, PT, R8.reuse, 0x2, RZ ;  /* 0x0000000208097810 */ /* 0x040fe40007f7e0ff */
[----:B-1----:R-:W-:Y:S01]  /*00d0*/  ISETP.GE.U32.AND P0, PT, R7, UR6, PT ;  /* 0x0000000607007c0c */ /* 0x002fe2000bf06070 */
[--C-:B------:R-:W-:Y:S01]  /*00e0*/  IMAD.X R2, RZ, RZ, R6.reuse, P2 ;  /* 0x000000ffff027224 */ /* 0x100fe200010e0606 */
[----:B------:R-:W-:Y:S01]  /*00f0*/  ISETP.GE.U32.AND P1, PT, R9, UR6, PT ;  /* 0x0000000609007c0c */ /* 0x000fe2000bf26070 */
[----:B------:R-:W-:Y:S01]  /*0100*/  IMAD.X R0, RZ, RZ, R6, P3 ;  /* 0x000000ffff007224 */ /* 0x000fe200018e0606 */
[----:B------:R-:W-:Y:S02]  /*0110*/  ISETP.GE.U32.AND P2, PT, R8, UR6, PT ;  /* 0x0000000608007c0c */ /* 0x000fe4000bf46070 */
[----:B------:R-:W-:-:S02]  /*0120*/  ISETP.GE.U32.AND.EX P0, PT, R2, UR7, PT, P0 ;  /* 0x0000000702007c0c */ /* 0x000fc4000bf06100 */
[----:B------:R-:W-:Y:S02]  /*0130*/  ISETP.GE.U32.AND.EX P1, PT, R0, UR7, PT, P1 ;  /* 0x0000000700007c0c */ /* 0x000fe4000bf26110 */
[----:B------:R-:W-:Y:S02]  /*0140*/  ISETP.GE.U32.AND.EX P2, PT, R6, UR7, PT, P2 ;  /* 0x0000000706007c0c */ /* 0x000fe4000bf46120 */
[----:B------:R-:W-:Y:S02]  /*0150*/  IADD3 R0, P3, PT, R8, 0x3, RZ ;  /* 0x0000000308007810 */ /* 0x000fe40007f7e0ff */
[----:B--2---:R-:W-:-:S03]  /*0160*/  LEA R2, P4, R4, UR8, 0x4 ;  /* 0x0000000804027c11 */ /* 0x004fc6000f8820ff */
[----:B------:R-:W-:Y:S01]  /*0170*/  IMAD.X R6, RZ, RZ, R6, P3 ;  /* 0x000000ffff067224 */ /* 0x000fe200018e0606 */
[----:B------:R-:W-:Y:S01]  /*0180*/  ISETP.GE.U32.AND P3, PT, R0, UR6, PT ;  /* 0x0000000600007c0c */ /* 0x000fe2000bf66070 */
[----:B------:R-:W1:Y:S01]  /*0190*/  @!P0 LDC.64 R12, c[0x0][0x388] ;  /* 0x0000e200ff0c8b82 */ /* 0x000e620000000a00 */
[----:B------:R-:W-:Y:S02]  /*01a0*/  LEA.HI.X R3, R4, UR9, R5, 0x4, P4 ;  /* 0x0000000904037c11 */ /* 0x000fe4000a0f2405 */
[----:B------:R-:W-:-:S05]  /*01b0*/  ISETP.GE.U32.AND.EX P3, PT, R6, UR7, PT, P3 ;  /* 0x0000000706007c0c */ /* 0x000fca000bf66130 */
[----:B------:R-:W2:Y:S08]  /*01c0*/  @!P1 LDC.64 R14, c[0x0][0x388] ;  /* 0x0000e200ff0e9b82 */ /* 0x000eb00000000a00 */
[----:B------:R-:W3:Y:S01]  /*01d0*/  @!P2 LDC.64 R10, c[0x0][0x388] ;  /* 0x0000e200ff0aab82 */ /* 0x000ee20000000a00 */
[----:B-1----:R-:W-:-:S05]  /*01e0*/  @!P0 IMAD R7, R7, R13, R12 ;  /* 0x0000000d07078224 */ /* 0x002fca00078e020c */
[----:B0-----:R0:W-:Y:S01]  /*01f0*/  @!P0 STG.E desc[UR4][R2.64+0x4], R7 ;  /* 0x0000040702008986 */ /* 0x0011e2000c101904 */
[----:B--2---:R-:W-:-:S05]  /*0200*/  @!P1 IMAD R9, R9, R15, R14 ;  /* 0x0000000f09099224 */ /* 0x004fca00078e020e */
[----:B------:R0:W-:Y:S01]  /*0210*/  @!P1 STG.E desc[UR4][R2.64+0x8], R9 ;  /* 0x0000080902009986 */ /* 0x0001e2000c101904 */
[----:B---3--:R-:W-:-:S05]  /*0220*/  @!P2 IMAD R5, R8, R11, R10 ;  /* 0x0000000b0805a224 */ /* 0x008fca00078e020a */
[----:B------:R0:W-:Y:S01]  /*0230*/  @!P2 STG.E desc[UR4][R2.64], R5 ;  /* 0x000000050200a986 */ /* 0x0001e2000c101904 */
[----:B------:R-:W-:Y:S05]  /*0240*/  @P3 EXIT ;  /* 0x000000000000394d */ /* 0x000fea0003800000 */
[----:B0-----:R-:W0:Y:S02]  /*0250*/  LDC.64 R4, c[0x0][0x388] ;  /* 0x0000e200ff047b82 */ /* 0x001e240000000a00 */
[----:B0-----:R-:W-:-:S05]  /*0260*/  IMAD R5, R0, R5, R4 ;  /* 0x0000000500057224 */ /* 0x001fca00078e0204 */
[----:B------:R-:W-:Y:S01]  /*0270*/  STG.E desc[UR4][R2.64+0xc], R5 ;  /* 0x00000c0502007986 */ /* 0x000fe2000c101904 */
[----:B------:R-:W-:Y:S05]  /*0280*/  EXIT ;  /* 0x000000000000794d */ /* 0x000fea0003800000 */
.L_x_90:
        /* <DEDUP_REMOVED lines=15> */
.L_x_108:


//--------------------- .text.arange_simple_half_kernel --------------------------
	.section	.text.arange_simple_half_kernel,"ax",@progbits
	.align	128
        .global         arange_simple_half_kernel
        .type           arange_simple_half_kernel,@function
        .size           arange_simple_half_kernel,(.L_x_109 - arange_simple_half_kernel)
        .other          arange_simple_half_kernel,@"STO_CUDA_ENTRY STV_DEFAULT"
arange_simple_half_kernel:
.text.arange_simple_half_kernel:
        /* <DEDUP_REMOVED lines=21> */
[----:B------:R-:W-:-:S03]  /*0150*/  LEA R2, P3, R4, UR8, 0x3 ;  /* 0x0000000804027c11 */ /* 0x000fc6000f8618ff */
[----:B------:R-:W-:Y:S01]  /*0160*/  IMAD.X R13, RZ, RZ, R7, P4 ;  /* 0x000000ffff0d7224 */ /* 0x000fe200020e0607 */
[----:B------:R-:W-:Y:S01]  /*0170*/  LEA.HI.X R3, R4, UR9, R5, 0x3, P3 ;  /* 0x0000000904037c11 */ /* 0x000fe200098f1c05 */
[----:B------:R-:W1:Y:S01]  /*0180*/  @!P0 I2F.U64 R0, R6 ;  /* 0x0000000600008312 */ /* 0x000e620000301000 */
[----:B------:R-:W-:-:S04]  /*0190*/  ISETP.GE.U32.AND P3, PT, R12, UR10, PT ;  /* 0x0000000a0c007c0c */ /* 0x000fc8000bf66070 */
[----:B------:R-:W-:-:S03]  /*01a0*/  ISETP.GE.U32.AND.EX P3, PT, R13, UR11, PT, P3 ;  /* 0x0000000b0d007c0c */ /* 0x000fc6000bf66130 */
[----:B------:R-:W2:Y:S01]  /*01b0*/  @!P1 I2F.U64 R8, R8 ;  /* 0x0000000800089312 */ /* 0x000ea20000301000 */
[----:B-1----:R-:W-:-:S07]  /*01c0*/  @!P0 F2FP.F16.F32.PACK_AB R0, RZ, R0 ;  /* 0x00000000ff00823e */ /* 0x002fce00000000ff */
[----:B------:R-:W1:Y:S01]  /*01d0*/  @!P2 I2F.U64 R10, R10 ;  /* 0x0000000a000aa312 */ /* 0x000e620000301000 */
[----:B0-----:R0:W-:Y:S01]  /*01e0*/  @!P0 STG.E.U16 desc[UR4][R2.64], R0 ;  /* 0x0000000002008986 */ /* 0x0011e2000c101504 */
[----:B--2---:R-:W-:-:S05]  /*01f0*/  @!P1 F2FP.F16.F32.PACK_AB R4, RZ, R8 ;  /* 0x00000008ff04923e */ /* 0x004fca00000000ff */
[----:B------:R0:W-:Y:S01]  /*0200*/  @!P1 STG.E.U16 desc[UR4][R2.64+0x2], R4 ;  /* 0x0000020402009986 */ /* 0x0001e2000c101504 */
[----:B-1----:R-:W-:-:S05]  /*0210*/  @!P2 F2FP.F16.F32.PACK_AB R5, RZ, R10 ;  /* 0x0000000aff05a23e */ /* 0x002fca00000000ff */
[----:B------:R0:W-:Y:S01]  /*0220*/  @!P2 STG.E.U16 desc[UR4][R2.64+0x4], R5 ;  /* 0x000004050200a986 */ /* 0x0001e2000c101504 */
[----:B------:R-:W-:Y:S05]  /*0230*/  @P3 EXIT ;  /* 0x000000000000394d */ /* 0x000fea0003800000 */
[----:B------:R-:W0:Y:S02]  /*0240*/  I2F.U64 R12, R12 ;  /* 0x0000000c000c7312 */ /* 0x000e240000301000 */
[----:B0-----:R-:W-:-:S05]  /*0250*/  F2FP.F16.F32.PACK_AB R0, RZ, R12 ;  /* 0x0000000cff00723e */ /* 0x001fca00000000ff */
[----:B------:R-:W-:Y:S01]  /*0260*/  STG.E.U16 desc[UR4][R2.64+0x6], R0 ;  /* 0x0000060002007986 */ /* 0x000fe2000c101504 */
[----:B------:R-:W-:Y:S05]  /*0270*/  EXIT ;  /* 0x000000000000794d */ /* 0x000fea0003800000 */
.L_x_91:
        /* <DEDUP_REMOVED lines=16> */
.L_x_109:


//--------------------- .text.arange_half_kernel  --------------------------
	.section	.text.arange_half_kernel,"ax",@progbits
	.align	128
        .global         arange_half_kernel
        .type           arange_half_kernel,@function
        .size           arange_half_kernel,(.L_x_110 - arange_half_kernel)
        .other          arange_half_kernel,@"STO_CUDA_ENTRY STV_DEFAULT"
arange_half_kernel:
.text.arange_half_kernel:
        /* <DEDUP_REMOVED lines=21> */
[----:B--2---:R-:W-:-:S04]  /*0150*/  LEA R2, P3, R4, UR8, 0x3 ;  /* 0x0000000804027c11 */ /* 0x004fc8000f8618ff */
[----:B------:R-:W-:Y:S02]  /*0160*/  LEA.HI.X R3, R4, UR9, R5, 0x3, P3 ;  /* 0x0000000904037c11 */ /* 0x000fe400098f1c05 */
[----:B------:R-:W-:Y:S01]  /*0170*/  IADD3 R4, P3, PT, R6, 0x3, RZ ;  /* 0x0000000306047810 */ /* 0x000fe20007f7e0ff */
[----:B------:R-:W1:Y:S01]  /*0180*/  @!P0 LDC.64 R14, c[0x0][0x388] ;  /* 0x0000e200ff0e8b82 */ /* 0x000e620000000a00 */
[----:B------:R-:W1:Y:S03]  /*0190*/  @!P0 I2F.U64 R13, R6 ;  /* 0x00000006000d8312 */ /* 0x000e660000301000 */
[----:B------:R-:W-:Y:S01]  /*01a0*/  IMAD.X R5, RZ, RZ, R7, P3 ;  /* 0x000000ffff057224 */ /* 0x000fe200018e0607 */
[----:B------:R-:W-:-:S03]  /*01b0*/  ISETP.GE.U32.AND P3, PT, R4, UR6, PT ;  /* 0x0000000604007c0c */ /* 0x000fc6000bf66070 */
[----:B------:R-:W2:Y:S01]  /*01c0*/  @!P2 LDC.64 R16, c[0x0][0x388] ;  /* 0x0000e200ff10ab82 */ /* 0x000ea20000000a00 */
[----:B------:R-:W2:Y:S01]  /*01d0*/  @!P2 I2F.U64 R9, R8 ;  /* 0x000000080009a312 */ /* 0x000ea20000301000 */
[----:B------:R-:W-:-:S06]  /*01e0*/  ISETP.GE.U32.AND.EX P3, PT, R5, UR7, PT, P3 ;  /* 0x0000000705007c0c */ /* 0x000fcc000bf66130 */
[----:B------:R-:W3:Y:S01]  /*01f0*/  @!P1 LDC.64 R18, c[0x0][0x388] ;  /* 0x0000e200ff129b82 */ /* 0x000ee20000000a00 */
[----:B------:R-:W3:Y:S01]  /*0200*/  @!P1 I2F.U64 R11, R10 ;  /* 0x0000000a000b9312 */ /* 0x000ee20000301000 */
[----:B-1----:R-:W-:-:S05]  /*0210*/  @!P0 FFMA R13, R13, R15, R14 ;  /* 0x0000000f0d0d8223 */ /* 0x002fca000000000e */
[----:B------:R-:W-:Y:S01]  /*0220*/  @!P0 F2FP.F16.F32.PACK_AB R13, RZ, R13 ;  /* 0x0000000dff0d823e */ /* 0x000fe200000000ff */
[----:B--2---:R-:W-:-:S04]  /*0230*/  @!P2 FFMA R0, R9, R17, R16 ;  /* 0x000000110900a223 */ /* 0x004fc80000000010 */
[----:B0-----:R0:W-:Y:S01]  /*0240*/  @!P0 STG.E.U16 desc[UR4][R2.64], R13 ;  /* 0x0000000d02008986 */ /* 0x0011e2000c101504 */
[----:B------:R-:W-:Y:S01]  /*0250*/  @!P2 F2FP.F16.F32.PACK_AB R0, RZ, R0 ;  /* 0x00000000ff00a23e */ /* 0x000fe200000000ff */
[----:B---3--:R-:W-:-:S04]  /*0260*/  @!P1 FFMA R6, R11, R19, R18 ;  /* 0x000000130b069223 */ /* 0x008fc80000000012 */
[----:B------:R0:W-:Y:S01]  /*0270*/  @!P2 STG.E.U16 desc[UR4][R2.64+0x2], R0 ;  /* 0x000002000200a986 */ /* 0x0001e2000c101504 */
[----:B------:R-:W-:-:S05]  /*0280*/  @!P1 F2FP.F16.F32.PACK_AB R6, RZ, R6 ;  /* 0x00000006ff06923e */ /* 0x000fca00000000ff */
[----:B------:R0:W-:Y:S01]  /*0290*/  @!P1 STG.E.U16 desc[UR4][R2.64+0x4], R6 ;  /* 0x0000040602009986 */ /* 0x0001e2000c101504 */
[----:B------:R-:W-:Y:S05]  /*02a0*/  @P3 EXIT ;  /* 0x000000000000394d */ /* 0x000fea0003800000 */
[----:B0-----:R-:W0:Y:S01]  /*02b0*/  LDC.64 R6, c[0x0][0x388] ;  /* 0x0000e200ff067b82 */ /* 0x001e220000000a00 */
[----:B------:R-:W0:Y:S02]  /*02c0*/  I2F.U64 R5, R4 ;  /* 0x0000000400057312 */ /* 0x000e240000301000 */
[----:B0-----:R-:W-:-:S05]  /*02d0*/  FFMA R0, R5, R7, R6 ;  /* 0x0000000705007223 */ /* 0x001fca0000000006 */
[----:B------:R-:W-:-:S05]  /*02e0*/  F2FP.F16.F32.PACK_AB R0, RZ, R0 ;  /* 0x00000000ff00723e */ /* 0x000fca00000000ff */
[----:B------:R-:W-:Y:S01]  /*02f0*/  STG.E.U16 desc[UR4][R2.64+0x6], R0 ;  /* 0x0000060002007986 */ /* 0x000fe2000c101504 */
[----:B------:R-:W-:Y:S05]  /*0300*/  EXIT ;  /* 0x000000000000794d */ /* 0x000fea0003800000 */
.L_x_92:
        /* <DEDUP_REMOVED lines=15> */
.L_x_110:


//--------------------- .text.arange_simple_float_kernel --------------------------
	.section	.text.arange_simple_float_kernel,"ax",@progbits
	.align	128
        .global         arange_simple_float_kernel
        .type           arange_simple_float_kernel,@function
        .size           arange_simple_float_kernel,(.L_x_111 - arange_simple_float_kernel)
        .other          arange_simple_float_kernel,@"STO_CUDA_ENTRY STV_DEFAULT"
arange_simple_float_kernel:
.text.arange_simple_float_kernel:
        /* <DEDUP_REMOVED lines=13> */
[----:B------:R-:W-:Y:S01]  /*00d0*/  ISETP.GE.U32.AND P0, PT, R6, UR10, PT ;  /* 0x0000000a06007c0c */ /* 0x000fe2000bf06070 */
[--C-:B------:R-:W-:Y:S01]  /*00e0*/  IMAD.X R9, RZ, RZ, R7.reuse, P2 ;  /* 0x000000ffff097224 */ /* 0x100fe200010e0607 */
[----:B------:R-:W-:Y:S01]  /*00f0*/  ISETP.GE.U32.AND P1, PT, R8, UR10, PT ;  /* 0x0000000a08007c0c */ /* 0x000fe2000bf26070 */
[----:B------:R-:W-:Y:S01]  /*0100*/  IMAD.X R11, RZ, RZ, R7, P3 ;  /* 0x000000ffff0b7224 */ /* 0x000fe200018e0607 */
[----:B------:R-:W-:-:S02]  /*0110*/  ISETP.GE.U32.AND P2, PT, R10, UR10, PT ;  /* 0x0000000a0a007c0c */ /* 0x000fc4000bf46070 */
[----:B------:R-:W-:Y:S02]  /*0120*/  ISETP.GE.U32.AND.EX P0, PT, R7, UR11, PT, P0 ;  /* 0x0000000b07007c0c */ /* 0x000fe4000bf06100 */
[----:B------:R-:W-:Y:S02]  /*0130*/  ISETP.GE.U32.AND.EX P1, PT, R9, UR11, PT, P1 ;  /* 0x0000000b09007c0c */ /* 0x000fe4000bf26110 */
[----:B------:R-:W-:Y:S02]  /*0140*/  ISETP.GE.U32.AND.EX P2, PT, R11, UR11, PT, P2 ;  /* 0x0000000b0b007c0c */ /* 0x000fe4000bf46120 */
[----:B------:R-:W-:Y:S02]  /*0150*/  IADD3 R12, P5, PT, R6, 0x3, RZ ;  /* 0x00000003060c7810 */ /* 0x000fe40007fbe0ff */
[----:B------:R-:W-:Y:S02]  /*0160*/  LEA.HI.X R5, R2, UR9, R3, 0x4, P4 ;  /* 0x0000000902057c11 */ /* 0x000fe4000a0f2403 */
[----:B------:R-:W-:Y:S01]  /*0170*/  ISETP.GE.U32.AND P3, PT, R12, UR10, PT ;  /* 0x0000000a0c007c0c */ /* 0x000fe2000bf66070 */
[----:B------:R-:W-:-:S02]  /*0180*/  IMAD.X R13, RZ, RZ, R7, P5 ;  /* 0x000000ffff0d7224 */ /* 0x000fc400028e0607 */
[----:B------:R-:W0:Y:S03]  /*0190*/  @!P0 I2F.U64 R15, R6 ;  /* 0x00000006000f8312 */ /* 0x000e260000301000 */
[----:B------:R-:W-:-:S05]  /*01a0*/  ISETP.GE.U32.AND.EX P3, PT, R13, UR11, PT, P3 ;  /* 0x0000000b0d007c0c */ /* 0x000fca000bf66130 */
[----:B------:R-:W1:Y:S01]  /*01b0*/  @!P1 I2F.U64 R9, R8 ;  /* 0x0000000800099312 */ /* 0x000e620000301000 */
[----:B0-----:R0:W-:Y:S07]  /*01c0*/  @!P0 STG.E desc[UR4][R4.64], R15 ;  /* 0x0000000f04008986 */ /* 0x0011ee000c101904 */
[----:B------:R-:W2:Y:S01]  /*01d0*/  @!P2 I2F.U64 R11, R10 ;  /* 0x0000000a000ba312 */ /* 0x000ea20000301000 */
[----:B-1----:R0:W-:Y:S04]  /*01e0*/  @!P1 STG.E desc[UR4][R4.64+0x4], R9 ;  /* 0x0000040904009986 */ /* 0x0021e8000c101904 */
[----:B--2---:R0:W-:Y:S01]  /*01f0*/  @!P2 STG.E desc[UR4][R4.64+0x8], R11 ;  /* 0x0000080b0400a986 */ /* 0x0041e2000c101904 */
[----:B------:R-:W-:Y:S05]  /*0200*/  @P3 EXIT ;  /* 0x000000000000394d */ /* 0x000fea0003800000 */
[----:B------:R-:W1:Y:S02]  /*0210*/  I2F.U64 R13, R12 ;  /* 0x0000000c000d7312 */ /* 0x000e640000301000 */
[----:B-1----:R-:W-:Y:S01]  /*0220*/  STG.E desc[UR4][R4.64+0xc], R13 ;  /* 0x00000c0d04007986 */ /* 0x002fe2000c101904 */
[----:B------:R-:W-:Y:S05]  /*0230*/  EXIT ;  /* 0x000000000000794d */ /* 0x000fea0003800000 */
.L_x_93:
        /* <DEDUP_REMOVED lines=12> */
.L_x_111:


//--------------------- .text.arange_float_kernel --------------------------
	.section	.text.arange_float_kernel,"ax",@progbits
	.align	128
        .global         arange_float_kernel
        .type           arange_float_kernel,@function
        .size           arange_float_kernel,(.L_x_112 - arange_float_kernel)
        .other          arange_float_kernel,@"STO_CUDA_ENTRY STV_DEFAULT"
arange_float_kernel:
.text.arange_float_kernel:
        /* <DEDUP_REMOVED lines=10> */
[----:B------:R-:W-:-:S02]  /*00a0*/  SHF.L.U64.HI R7, R4, 0x2, R5 ;  /* 0x0000000204077819 */ /* 0x000fc40000010205 */
[----:B--2---:R-:W-:Y:S02]  /*00b0*/  LEA R2, P4, R4, UR8, 0x4 ;  /* 0x0000000804027c11 */ /* 0x004fe4000f8820ff */
[C---:B------:R-:W-:Y:S02]  /*00c0*/  IADD3 R8, P3, PT, R6.reuse, 0x1, RZ ;  /* 0x0000000106087810 */ /* 0x040fe40007f7e0ff */
[C---:B------:R-:W-:Y:S02]  /*00d0*/  IADD3 R10, P2, PT, R6.reuse, 0x2, RZ ;  /* 0x00000002060a7810 */ /* 0x040fe40007f5e0ff */
[----:B-1----:R-:W-:Y:S01]  /*00e0*/  ISETP.GE.U32.AND P0, PT, R6, UR6, PT ;  /* 0x0000000606007c0c */ /* 0x002fe2000bf06070 */
        /* <DEDUP_REMOVED lines=8> */
[----:B------:R-:W-:-:S03]  /*0170*/  LEA.HI.X R3, R4, UR9, R5, 0x4, P4 ;  /* 0x0000000904037c11 */ /* 0x000fc6000a0f2405 */
[----:B------:R-:W-:Y:S01]  /*0180*/  IMAD.X R13, RZ, RZ, R7, P3 ;  /* 0x000000ffff0d7224 */ /* 0x000fe200018e0607 */
[----:B------:R-:W-:Y:S01]  /*0190*/  ISETP.GE.U32.AND P3, PT, R12, UR6, PT ;  /* 0x000000060c007c0c */ /* 0x000fe2000bf66070 */
[----:B------:R-:W1:Y:S01]  /*01a0*/  @!P0 LDC.64 R16, c[0x0][0x388] ;  /* 0x0000e200ff108b82 */ /* 0x000e620000000a00 */
[----:B------:R-:W1:Y:S02]  /*01b0*/  @!P0 I2F.U64 R15, R6 ;  /* 0x00000006000f8312 */ /* 0x000e640000301000 */
[----:B------:R-:W-:-:S05]  /*01c0*/  ISETP.GE.U32.AND.EX P3, PT, R13, UR7, PT, P3 ;  /* 0x000000070d007c0c */ /* 0x000fca000bf66130 */
[----:B------:R-:W2:Y:S01]  /*01d0*/  @!P1 LDC.64 R18, c[0x0][0x388] ;  /* 0x0000e200ff129b82 */ /* 0x000ea20000000a00 */
[----:B------:R-:W2:Y:S07]  /*01e0*/  @!P1 I2F.U64 R9, R8 ;  /* 0x0000000800099312 */ /* 0x000eae0000301000 */
[----:B------:R-:W3:Y:S01]  /*01f0*/  @!P2 LDC.64 R20, c[0x0][0x388] ;  /* 0x0000e200ff14ab82 */ /* 0x000ee20000000a00 */
[----:B------:R-:W3:Y:S01]  /*0200*/  @!P2 I2F.U64 R11, R10 ;  /* 0x0000000a000ba312 */ /* 0x000ee20000301000 */
[----:B-1----:R-:W-:-:S05]  /*0210*/  @!P0 FFMA R15, R15, R17, R16 ;  /* 0x000000110f0f8223 */ /* 0x002fca0000000010 */
[----:B0-----:R0:W-:Y:S01]  /*0220*/  @!P0 STG.E desc[UR4][R2.64], R15 ;  /* 0x0000000f02008986 */ /* 0x0011e2000c101904 */
[----:B--2---:R-:W-:-:S05]  /*0230*/  @!P1 FFMA R9, R9, R19, R18 ;  /* 0x0000001309099223 */ /* 0x004fca0000000012 */
[----:B------:R0:W-:Y:S01]  /*0240*/  @!P1 STG.E desc[UR4][R2.64+0x4], R9 ;  /* 0x0000040902009986 */ /* 0x0001e2000c101904 */
[----:B---3--:R-:W-:-:S05]  /*0250*/  @!P2 FFMA R5, R11, R21, R20 ;  /* 0x000000150b05a223 */ /* 0x008fca0000000014 */
[----:B------:R0:W-:Y:S01]  /*0260*/  @!P2 STG.E desc[UR4][R2.64+0x8], R5 ;  /* 0x000008050200a986 */ /* 0x0001e2000c101904 */
[----:B------:R-:W-:Y:S05]  /*0270*/  @P3 EXIT ;  /* 0x000000000000394d */ /* 0x000fea0003800000 */
[----:B0-----:R-:W0:Y:S01]  /*0280*/  LDC.64 R4, c[0x0][0x388] ;  /* 0x0000e200ff047b82 */ /* 0x001e220000000a00 */
[----:B------:R-:W0:Y:S02]  /*0290*/  I2F.U64 R13, R12 ;  /* 0x0000000c000d7312 */ /* 0x000e240000301000 */
[----:B0-----:R-:W-:-:S05]  /*02a0*/  FFMA R5, R13, R5, R4 ;  /* 0x000000050d057223 */ /* 0x001fca0000000004 */
[----:B------:R-:W-:Y:S01]  /*02b0*/  STG.E desc[UR4][R2.64+0xc], R5 ;  /* 0x00000c0502007986 */ /* 0x000fe2000c101904 */
[----:B------:R-:W-:Y:S05]  /*02c0*/  EXIT ;  /* 0x000000000000794d */ /* 0x000fea0003800000 */
.L_x_94:
        /* <DEDUP_REMOVED lines=11> */
.L_x_112:


//--------------------- .nv.shared.reserved.0     --------------------------
	.section	.nv.shared.reserved.0,"aw",@nobits
	.weak		__nv_reservedSMEM_offset_0_alias
	.size		__nv_reservedSMEM_offset_0_alias, 0, 64
	.other		__nv_reservedSMEM_offset_0_alias,@"STO_CUDA_RESERVED_SHARED STV_DEFAULT"
__nv_reservedSMEM_offset_0_alias:
	.zero		0
	.zero		64


//--------------------- .nv.constant0.meshgrid_y_float_kernel --------------------------
	.section	.nv.constant0.meshgrid_y_float_kernel,"a",@progbits
	.sectionflags	@""
	.align	4
.nv.constant0.meshgrid_y_float_kernel:
	.zero		920


//--------------------- .nv.constant0.meshgrid_x_float_kernel --------------------------
	.section	.nv.constant0.meshgrid_x_float_kernel,"a",@progbits
	.sectionflags	@""
	.align	4
.nv.constant0.meshgrid_x_float_kernel:
	.zero		920


//--------------------- .nv.constant0.logspace_float_kernel --------------------------
	.section	.nv.constant0.logspace_float_kernel,"a",@progbits
	.sectionflags	@""
	.align	4
.nv.constant0.logspace_float_kernel:
	.zero		928


//--------------------- .nv.constant0.linspace_half_kernel --------------------------
	.section	.nv.constant0.linspace_half_kernel,"a",@progbits
	.sectionflags	@""
	.align	4
.nv.constant0.linspace_half_kernel:
	.zero		920


//--------------------- .nv.constant0.linspace_float_kernel --------------------------
	.section	.nv.constant0.linspace_float_kernel,"a",@progbits
	.sectionflags	@""
	.align	4
.nv.constant0.linspace_float_kernel:
	.zero		920


//--------------------- .nv.constant0.arange_simple_int64_kernel --------------------------
	.section	.nv.constant0.arange_simple_int64_kernel,"a",@progbits
	.sectionflags	@""
	.align	4
.nv.constant0.arange_simple_int64_kernel:
	.zero		912


//--------------------- .nv.constant0.arange_int64_kernel --------------------------
	.section	.nv.constant0.arange_int64_kernel,"a",@progbits
	.sectionflags	@""
	.align	4
.nv.constant0.arange_int64_kernel:
	.zero		928


//--------------------- .nv.constant0.arange_simple_int32_kernel --------------------------
	.section	.nv.constant0.arange_simple_int32_kernel,"a",@progbits
	.sectionflags	@""
	.align	4
.nv.constant0.arange_simple_int32_kernel:
	.zero		912


//--------------------- .nv.constant0.arange_int32_kernel --------------------------
	.section	.nv.constant0.arange_int32_kernel,"a",@progbits
	.sectionflags	@""
	.align	4
.nv.constant0.arange_int32_kernel:
	.zero		920


//--------------------- .nv.constant0.arange_simple_half_kernel --------------------------
	.section	.nv.constant0.arange_simple_half_kernel,"a",@progbits
	.sectionflags	@""
	.align	4
.nv.constant0.arange_simple_half_kernel:
	.zero		912


//--------------------- .nv.constant0.arange_half_kernel --------------------------
	.section	.nv.constant0.arange_half_kernel,"a",@progbits
	.sectionflags	@""
	.align	4
.nv.constant0.arange_half_kernel:
	.zero		920


//--------------------- .nv.constant0.arange_simple_float_kernel --------------------------
	.section	.nv.constant0.arange_simple_float_kernel,"a",@progbits
	.sectionflags	@""
	.align	4
.nv.constant0.arange_simple_float_kernel:
	.zero		912


//--------------------- .nv.constant0.arange_float_kernel --------------------------
	.section	.nv.constant0.arange_float_kernel,"a",@progbits
	.sectionflags	@""
	.align	4
.nv.constant0.arange_float_kernel:
	.zero		920


//--------------------- SYMBOLS --------------------------

	.type		.nv.reservedSmem.offset0,@object
	.size		.nv.reservedSmem.offset0,0x4
